// auto-generated by cutlass_sweep.gemm — config: {"arch": "sm_90", "cluster_m": 2, "cluster_n": 1, "dtype": "bf16", "dtype_b": "bf16", "layout": "nt", "stages": 0, "tile_k": 64, "tile_m": 192, "tile_n": 32}
#include "cutlass/cutlass.h"
#include "cutlass/gemm/collective/collective_builder.hpp"
#include "cutlass/gemm/device/gemm_universal_adapter.h"
#include "cutlass/gemm/kernel/gemm_universal.hpp"
#include "cutlass/epilogue/collective/collective_builder.hpp"

using ElemA = cutlass::bfloat16_t;
using ElemB = cutlass::bfloat16_t;
using ElemCD = cutlass::bfloat16_t;
using Acc  = float;
using TileShape    = cute::Shape<cute::_192, cute::_32, cute::_64>;
using ClusterShape = cute::Shape<cute::_2, cute::_1, cute::_1>;

using CollectiveEpilogue = typename cutlass::epilogue::collective::CollectiveBuilder<
    cutlass::arch::Sm90, cutlass::arch::OpClassTensorOp,
    TileShape, ClusterShape,
    cutlass::epilogue::collective::EpilogueTileAuto,
    Acc, Acc,
    ElemCD, cutlass::layout::RowMajor, 128 / cutlass::sizeof_bits<ElemCD>::value,
    ElemCD, cutlass::layout::RowMajor, 128 / cutlass::sizeof_bits<ElemCD>::value,
    cutlass::epilogue::collective::EpilogueScheduleAuto
  >::CollectiveOp;

using CollectiveMainloop = typename cutlass::gemm::collective::CollectiveBuilder<
    cutlass::arch::Sm90, cutlass::arch::OpClassTensorOp,
    ElemA, cutlass::layout::RowMajor, 128 / cutlass::sizeof_bits<ElemA>::value,
    ElemB, cutlass::layout::ColumnMajor, 128 / cutlass::sizeof_bits<ElemB>::value,
    Acc,
    TileShape, ClusterShape,
    cutlass::gemm::collective::StageCountAutoCarveout<static_cast<int>(sizeof(typename CollectiveEpilogue::SharedStorage))>,
    cutlass::gemm::collective::KernelScheduleAuto
  >::CollectiveOp;

using GemmKernel = cutlass::gemm::kernel::GemmUniversal<
    cute::Shape<int,int,int,int>,
    CollectiveMainloop,
    CollectiveEpilogue
>;
using Gemm = cutlass::gemm::device::GemmUniversalAdapter<GemmKernel>;

// Force the device kernel symbol into the cubin without needing a host main.
auto* _anchor = &cutlass::device_kernel<GemmKernel>;


// ===== COMPILED SASS (sm_90a) =====

	.target	sm_90a

	.elftype	@"ET_EXEC"


//--------------------- .note.nv.tkinfo           --------------------------
	.section	.note.nv.tkinfo,"",@"SHT_NOTE"
	.sectionflags	@"SHF_NOTE_NV_TKINFO"
	.tkinfo
        /*0018*/ 	.word	0x00000002
        /*0030*/ 	.string	""
        /*0030*/ 	.string	"ptxas"
        /*0030*/ 	.string	"Cuda compilation tools, release 13.0, V13.0.88"
        /*0030*/ 	.string	"Build cuda_13.0.r13.0/compiler.36424714_0"
        /*0030*/ 	.string	"-arch sm_90a -m 64 "



//--------------------- .note.nv.cuinfo           --------------------------
	.section	.note.nv.cuinfo,"",@"SHT_NOTE"
	.sectionflags	@"SHF_NOTE_NV_CUINFO"
        /*0018*/ 	.short	0x0002
        /*001a*/ 	.short	0x005a
        /*001c*/ 	.short	0x0082
	.zero		2


//--------------------- .nv.info                  --------------------------
	.section	.nv.info,"",@"SHT_CUDA_INFO"
	.align	4


	//----- nvinfo : EIATTR_REGCOUNT
	.align		4
        /*0000*/ 	.byte	0x04, 0x2f
        /*0002*/ 	.short	(.L_15 - .L_14)
	.align		4
.L_14:
        /*0004*/ 	.word	index@(_ZN7cutlass13device_kernelINS_4gemm6kernel13GemmUniversalIN4cute5tupleIJiiiiEEENS1_10collective13CollectiveMmaINS1_34MainloopSm90TmaGmmaWarpSpecializedILi8ENS5_IJNS4_1CILi2EEENSA_ILi1EEESC_EEENS1_35KernelTmaWarpSpecializedCooperativeEEENS5_IJNSA_ILi192EEENSA_ILi32EEENSA_ILi64EEEEEENS_10bfloat16_tENS5_IJlSC_lEEESK_SL_NS4_8TiledMMAINS4_8MMA_AtomIJNS4_4SM904GMMA27MMA_64x32x16_F32BF16BF16_SSILNSP_5MajorE0ELSR_0ELNSP_7ScaleInE1ELSS_1EEEEEENS4_6LayoutISD_NS5_IJSC_NSA_ILi0EEESW_EEEEENS5_IJNS4_10UnderscoreESZ_SZ_EEEEENS4_13SM90_TMA_LOADENS4_14ComposedLayoutINS4_7SwizzleILi3ELi4ELi3EEENS4_18smem_ptr_flag_bitsILi16EEENSV_INS5_IJNSA_ILi8EEESI_EEENS5_IJSI_SC_EEEEEEEvNS4_8identityENS4_23SM90_TMA_LOAD_MULTICASTES1C_vS1D_EENS_8epilogue10collective6detail29Sm90TmaWarpSpecializedAdapterINS1H_15DefaultEpilogueISK_SL_SL_NS1G_6thread17LinearCombinationISK_Li1EffLNS1L_9ScaleType4KindE0ELNS_15FloatRoundStyleE2ESK_EENS1_15EpilogueDefaultEEEEEvvEEEEvNT_6ParamsE)
        /*0008*/ 	.word	0x000000a8


	//----- nvinfo : EIATTR_FRAME_SIZE
	.align		4
.L_15:
        /*000c*/ 	.byte	0x04, 0x11
        /*000e*/ 	.short	(.L_17 - .L_16)
	.align		4
.L_16:
        /*0010*/ 	.word	index@(_ZN7cutlass13device_kernelINS_4gemm6kernel13GemmUniversalIN4cute5tupleIJiiiiEEENS1_10collective13CollectiveMmaINS1_34MainloopSm90TmaGmmaWarpSpecializedILi8ENS5_IJNS4_1CILi2EEENSA_ILi1EEESC_EEENS1_35KernelTmaWarpSpecializedCooperativeEEENS5_IJNSA_ILi192EEENSA_ILi32EEENSA_ILi64EEEEEENS_10bfloat16_tENS5_IJlSC_lEEESK_SL_NS4_8TiledMMAINS4_8MMA_AtomIJNS4_4SM904GMMA27MMA_64x32x16_F32BF16BF16_SSILNSP_5MajorE0ELSR_0ELNSP_7ScaleInE1ELSS_1EEEEEENS4_6LayoutISD_NS5_IJSC_NSA_ILi0EEESW_EEEEENS5_IJNS4_10UnderscoreESZ_SZ_EEEEENS4_13SM90_TMA_LOADENS4_14ComposedLayoutINS4_7SwizzleILi3ELi4ELi3EEENS4_18smem_ptr_flag_bitsILi16EEENSV_INS5_IJNSA_ILi8EEESI_EEENS5_IJSI_SC_EEEEEEEvNS4_8identityENS4_23SM90_TMA_LOAD_MULTICASTES1C_vS1D_EENS_8epilogue10collective6detail29Sm90TmaWarpSpecializedAdapterINS1H_15DefaultEpilogueISK_SL_SL_NS1G_6thread17LinearCombinationISK_Li1EffLNS1L_9ScaleType4KindE0ELNS_15FloatRoundStyleE2ESK_EENS1_15EpilogueDefaultEEEEEvvEEEEvNT_6ParamsE)
        /*0014*/ 	.word	0x00000000


	//----- nvinfo : EIATTR_MIN_STACK_SIZE
	.align		4
.L_17:
        /*0018*/ 	.byte	0x04, 0x12
        /*001a*/ 	.short	(.L_19 - .L_18)
	.align		4
.L_18:
        /*001c*/ 	.word	index@(_ZN7cutlass13device_kernelINS_4gemm6kernel13GemmUniversalIN4cute5tupleIJiiiiEEENS1_10collective13CollectiveMmaINS1_34MainloopSm90TmaGmmaWarpSpecializedILi8ENS5_IJNS4_1CILi2EEENSA_ILi1EEESC_EEENS1_35KernelTmaWarpSpecializedCooperativeEEENS5_IJNSA_ILi192EEENSA_ILi32EEENSA_ILi64EEEEEENS_10bfloat16_tENS5_IJlSC_lEEESK_SL_NS4_8TiledMMAINS4_8MMA_AtomIJNS4_4SM904GMMA27MMA_64x32x16_F32BF16BF16_SSILNSP_5MajorE0ELSR_0ELNSP_7ScaleInE1ELSS_1EEEEEENS4_6LayoutISD_NS5_IJSC_NSA_ILi0EEESW_EEEEENS5_IJNS4_10UnderscoreESZ_SZ_EEEEENS4_13SM90_TMA_LOADENS4_14ComposedLayoutINS4_7SwizzleILi3ELi4ELi3EEENS4_18smem_ptr_flag_bitsILi16EEENSV_INS5_IJNSA_ILi8EEESI_EEENS5_IJSI_SC_EEEEEEEvNS4_8identityENS4_23SM90_TMA_LOAD_MULTICASTES1C_vS1D_EENS_8epilogue10collective6detail29Sm90TmaWarpSpecializedAdapterINS1H_15DefaultEpilogueISK_SL_SL_NS1G_6thread17LinearCombinationISK_Li1EffLNS1L_9ScaleType4KindE0ELNS_15FloatRoundStyleE2ESK_EENS1_15EpilogueDefaultEEEEEvvEEEEvNT_6ParamsE)
        /*0020*/ 	.word	0x00000000
.L_19:


//--------------------- .nv.compat                --------------------------
	.section	.nv.compat,"",@"SHT_CUDA_COMPAT_INFO"
	.align	4
        /*0000*/ 	.byte	0x02, 0x09, 0x01, 0x00, 0x02, 0x02, 0x04, 0x00, 0x02, 0x05, 0x05, 0x00, 0x03, 0x07, 0x01, 0x01
        /*0010*/ 	.byte	0x02, 0x03, 0x01, 0x00, 0x02, 0x06, 0x01, 0x00, 0x04, 0x0b, 0x08, 0x00, 0x00, 0x00, 0x00, 0x00
        /*0020*/ 	.byte	0x00, 0x00, 0x00, 0x00


//--------------------- .nv.info._ZN7cutlass13device_kernelINS_4gemm6kernel13GemmUniversalIN4cute5tupleIJiiiiEEENS1_10collective13CollectiveMmaINS1_34MainloopSm90TmaGmmaWarpSpecializedILi8ENS5_IJNS4_1CILi2EEENSA_ILi1EEESC_EEENS1_35KernelTmaWarpSpecializedCooperativeEEENS5_IJNSA_ILi192EEENSA_ILi32EEENSA_ILi64EEEEEENS_10bfloat16_tENS5_IJlSC_lEEESK_SL_NS4_8TiledMMAINS4_8MMA_AtomIJNS4_4SM904GMMA27MMA_64x32x16_F32BF16BF16_SSILNSP_5MajorE0ELSR_0ELNSP_7ScaleInE1ELSS_1EEEEEENS4_6LayoutISD_NS5_IJSC_NSA_ILi0EEESW_EEEEENS5_IJNS4_10UnderscoreESZ_SZ_EEEEENS4_13SM90_TMA_LOADENS4_14ComposedLayoutINS4_7SwizzleILi3ELi4ELi3EEENS4_18smem_ptr_flag_bitsILi16EEENSV_INS5_IJNSA_ILi8EEESI_EEENS5_IJSI_SC_EEEEEEEvNS4_8identityENS4_23SM90_TMA_LOAD_MULTICASTES1C_vS1D_EENS_8epilogue10collective6detail29Sm90TmaWarpSpecializedAdapterINS1H_15DefaultEpilogueISK_SL_SL_NS1G_6thread17LinearCombinationISK_Li1EffLNS1L_9ScaleType4KindE0ELNS_15FloatRoundStyleE2ESK_EENS1_15EpilogueDefaultEEEEEvvEEEEvNT_6ParamsE --------------------------
	.section	.nv.info._ZN7cutlass13device_kernelINS_4gemm6kernel13GemmUniversalIN4cute5tupleIJiiiiEEENS1_10collective13CollectiveMmaINS1_34MainloopSm90TmaGmmaWarpSpecializedILi8ENS5_IJNS4_1CILi2EEENSA_ILi1EEESC_EEENS1_35KernelTmaWarpSpecializedCooperativeEEENS5_IJNSA_ILi192EEENSA_ILi32EEENSA_ILi64EEEEEENS_10bfloat16_tENS5_IJlSC_lEEESK_SL_NS4_8TiledMMAINS4_8MMA_AtomIJNS4_4SM904GMMA27MMA_64x32x16_F32BF16BF16_SSILNSP_5MajorE0ELSR_0ELNSP_7ScaleInE1ELSS_1EEEEEENS4_6LayoutISD_NS5_IJSC_NSA_ILi0EEESW_EEEEENS5_IJNS4_10UnderscoreESZ_SZ_EEEEENS4_13SM90_TMA_LOADENS4_14ComposedLayoutINS4_7SwizzleILi3ELi4ELi3EEENS4_18smem_ptr_flag_bitsILi16EEENSV_INS5_IJNSA_ILi8EEESI_EEENS5_IJSI_SC_EEEEEEEvNS4_8identityENS4_23SM90_TMA_LOAD_MULTICASTES1C_vS1D_EENS_8epilogue10collective6detail29Sm90TmaWarpSpecializedAdapterINS1H_15DefaultEpilogueISK_SL_SL_NS1G_6thread17LinearCombinationISK_Li1EffLNS1L_9ScaleType4KindE0ELNS_15FloatRoundStyleE2ESK_EENS1_15EpilogueDefaultEEEEEvvEEEEvNT_6ParamsE,"",@"SHT_CUDA_INFO"
	.sectionflags	@""
	.align	4


	//----- nvinfo : EIATTR_CUDA_API_VERSION
	.align		4
        /*0000*/ 	.byte	0x04, 0x37
        /*0002*/ 	.short	(.L_21 - .L_20)
.L_20:
        /*0004*/ 	.word	0x00000082


	//----- nvinfo : EIATTR_KPARAM_INFO
	.align		4
.L_21:
        /*0008*/ 	.byte	0x04, 0x17
        /*000a*/ 	.short	(.L_23 - .L_22)
.L_22:
        /*000c*/ 	.word	0x00000000
        /*0010*/ 	.short	0x0000
        /*0012*/ 	.short	0x0070
        /*0014*/ 	.byte	0x00, 0xf0, 0x01, 0x10


	//----- nvinfo : EIATTR_SPARSE_MMA_MASK
	.align		4
.L_23:
        /*0018*/ 	.byte	0x03, 0x50
        /*001a*/ 	.short	0x0000


	//----- nvinfo : EIATTR_MAXREG_COUNT
	.align		4
        /*001c*/ 	.byte	0x03, 0x1b
        /*001e*/ 	.short	0x00a8


	//----- nvinfo : EIATTR_NUM_BARRIERS
	.align		4
        /*0020*/ 	.byte	0x02, 0x4c
        /*0022*/ 	.byte	0x01
	.zero		1


	//----- nvinfo : EIATTR_EXTERNS
	.align		4
        /*0024*/ 	.byte	0x04, 0x0f
        /*0026*/ 	.short	(.L_25 - .L_24)


	//   ....[0]....
	.align		4
.L_24:
        /*0028*/ 	.word	index@(__assertfail)


	//----- nvinfo : EIATTR_MERCURY_ISA_VERSION
	.align		4
.L_25:
        /*002c*/ 	.byte	0x03, 0x5f
        /*002e*/ 	.short	0x0101


	//----- nvinfo : EIATTR_INT_WARP_WIDE_INSTR_OFFSETS
	.align		4
        /*0030*/ 	.byte	0x04, 0x31
        /*0032*/ 	.short	(.L_27 - .L_26)


	//   ....[0]....
.L_26:
        /*0034*/ 	.word	0x00000530


	//   ....[1]....
        /*0038*/ 	.word	0x00000560


	//   ....[2]....
        /*003c*/ 	.word	0x00000720


	//   ....[3]....
        /*0040*/ 	.word	0x00002070


	//----- nvinfo : EIATTR_COOP_GROUP_MASK_REGIDS
	.align		4
.L_27:
        /*0044*/ 	.byte	0x04, 0x29
        /*0046*/ 	.short	(.L_29 - .L_28)


	//   ....[0]....
.L_28:
        /*0048*/ 	.word	0xffffffff


	//   ....[1]....
        /*004c*/ 	.word	0xffffffff


	//   ....[2]....
        /*0050*/ 	.word	0xffffffff


	//   ....[3]....
        /*0054*/ 	.word	0xffffffff


	//   ....[4]....
        /*0058*/ 	.word	0xffffffff


	//   ....[5]....
        /*005c*/ 	.word	0xffffffff


	//----- nvinfo : EIATTR_COOP_GROUP_INSTR_OFFSETS
	.align		4
.L_29:
        /*0060*/ 	.byte	0x04, 0x28
        /*0062*/ 	.short	(.L_31 - .L_30)


	//   ....[0]....
.L_30:
        /*0064*/ 	.word	0x00000060


	//   ....[1]....
        /*0068*/ 	.word	0x00000070


	//   ....[2]....
        /*006c*/ 	.word	0x00000130


	//   ....[3]....
        /*0070*/ 	.word	0x00000380


	//   ....[4]....
        /*0074*/ 	.word	0x000008a0


	//   ....[5]....
        /*0078*/ 	.word	0x000012e0


	//----- nvinfo : EIATTR_REG_RECONFIG
	.align		4
.L_31:
        /*007c*/ 	.byte	0x01, 0x54
	.zero		2


	//----- nvinfo : EIATTR_SYSCALL_OFFSETS
	.align		4
        /*0080*/ 	.byte	0x04, 0x46
        /*0082*/ 	.short	(.L_33 - .L_32)


	//   ....[0]....
.L_32:
        /*0084*/ 	.word	0x000014a0


	//----- nvinfo : EIATTR_MBARRIER_INSTR_OFFSETS
	.align		4
.L_33:
        /*0088*/ 	.byte	0x04, 0x39
        /*008a*/ 	.short	(.L_35 - .L_34)


	//   ....[0]....
.L_34:
        /*008c*/ 	.word	0x00000250
        /*0090*/ 	.word	0x000000ff
        /*0094*/ 	.word	0x00000000
        /*0098*/ 	.short	0x0100
        /*009a*/ 	.byte	0x08
	.zero		1


	//   ....[1]....
        /*009c*/ 	.word	0x00000260
        /*00a0*/ 	.word	0x000000ff
        /*00a4*/ 	.word	0x00000040
        /*00a8*/ 	.short	0x0100
        /*00aa*/ 	.byte	0x08
	.zero		1


	//   ....[2]....
        /*00ac*/ 	.word	0x00000270
        /*00b0*/ 	.word	0x000000ff
        /*00b4*/ 	.word	0x00000008
        /*00b8*/ 	.short	0x0100
        /*00ba*/ 	.byte	0x08
	.zero		1


	//   ....[3]....
        /*00bc*/ 	.word	0x00000280
        /*00c0*/ 	.word	0x000000ff
        /*00c4*/ 	.word	0x00000048
        /*00c8*/ 	.short	0x0100
        /*00ca*/ 	.byte	0x08
	.zero		1


	//   ....[4]....
        /*00cc*/ 	.word	0x00000290
        /*00d0*/ 	.word	0x000000ff
        /*00d4*/ 	.word	0x00000010
        /*00d8*/ 	.short	0x0100
        /*00da*/ 	.byte	0x08
	.zero		1


	//   ....[5]....
        /*00dc*/ 	.word	0x000002a0
        /*00e0*/ 	.word	0x000000ff
        /*00e4*/ 	.word	0x00000050
        /*00e8*/ 	.short	0x0100
        /*00ea*/ 	.byte	0x08
	.zero		1


	//   ....[6]....
        /*00ec*/ 	.word	0x000002b0
        /*00f0*/ 	.word	0x000000ff
        /*00f4*/ 	.word	0x00000018
        /*00f8*/ 	.short	0x0100
        /*00fa*/ 	.byte	0x08
	.zero		1


	//   ....[7]....
        /*00fc*/ 	.word	0x000002c0
        /*0100*/ 	.word	0x000000ff
        /*0104*/ 	.word	0x00000058
        /*0108*/ 	.short	0x0100
        /*010a*/ 	.byte	0x08
	.zero		1


	//   ....[8]....
        /*010c*/ 	.word	0x000002d0
        /*0110*/ 	.word	0x000000ff
        /*0114*/ 	.word	0x00000020
        /*0118*/ 	.short	0x0100
        /*011a*/ 	.byte	0x08
	.zero		1


	//   ....[9]....
        /*011c*/ 	.word	0x000002e0
        /*0120*/ 	.word	0x000000ff
        /*0124*/ 	.word	0x00000060
        /*0128*/ 	.short	0x0100
        /*012a*/ 	.byte	0x08
	.zero		1


	//   ....[10]....
        /*012c*/ 	.word	0x000002f0
        /*0130*/ 	.word	0x000000ff
        /*0134*/ 	.word	0x00000028
        /*0138*/ 	.short	0x0100
        /*013a*/ 	.byte	0x08
	.zero		1


	//   ....[11]....
        /*013c*/ 	.word	0x00000300
        /*0140*/ 	.word	0x000000ff
        /*0144*/ 	.word	0x00000068
        /*0148*/ 	.short	0x0100
        /*014a*/ 	.byte	0x08
	.zero		1


	//   ....[12]....
        /*014c*/ 	.word	0x00000310
        /*0150*/ 	.word	0x000000ff
        /*0154*/ 	.word	0x00000030
        /*0158*/ 	.short	0x0100
        /*015a*/ 	.byte	0x08
	.zero		1


	//   ....[13]....
        /*015c*/ 	.word	0x00000320
        /*0160*/ 	.word	0x000000ff
        /*0164*/ 	.word	0x00000070
        /*0168*/ 	.short	0x0100
        /*016a*/ 	.byte	0x08
	.zero		1


	//   ....[14]....
        /*016c*/ 	.word	0x00000330
        /*0170*/ 	.word	0x000000ff
        /*0174*/ 	.word	0x00000038
        /*0178*/ 	.short	0x0100
        /*017a*/ 	.byte	0x08
	.zero		1


	//   ....[15]....
        /*017c*/ 	.word	0x00000340
        /*0180*/ 	.word	0x000000ff
        /*0184*/ 	.word	0x00000078
        /*0188*/ 	.short	0x0100
        /*018a*/ 	.byte	0x08
	.zero		1


	//   ....[16]....
        /*018c*/ 	.word	0x000007a0
        /*0190*/ 	.word	0x000000ff
        /*0194*/ 	.word	0x00000090
        /*0198*/ 	.short	0x0100
        /*019a*/ 	.byte	0x06
	.zero		1


	//   ....[17]....
        /*019c*/ 	.word	0x00000830
        /*01a0*/ 	.word	0x000000ff
        /*01a4*/ 	.word	0x00000098
        /*01a8*/ 	.short	0x0100
        /*01aa*/ 	.byte	0x06
	.zero		1


	//   ....[18]....
        /*01ac*/ 	.word	0x00001560
        /*01b0*/ 	.word	0x00000003
        /*01b4*/ 	.word	0x00000000
        /*01b8*/ 	.short	0x010a
        /*01ba*/ 	.byte	0x3f
	.zero		1


	//   ....[19]....
        /*01bc*/ 	.word	0x000015a0
        /*01c0*/ 	.word	0x00000003
        /*01c4*/ 	.word	0x00000000
        /*01c8*/ 	.short	0x010a
        /*01ca*/ 	.byte	0x3f
	.zero		1


	//   ....[20]....
        /*01cc*/ 	.word	0x00001af0
        /*01d0*/ 	.word	0x00000005
        /*01d4*/ 	.word	0x00000000
        /*01d8*/ 	.short	0x010a
        /*01da*/ 	.byte	0x3f
	.zero		1


	//   ....[21]....
        /*01dc*/ 	.word	0x00001b30
        /*01e0*/ 	.word	0x00000005
        /*01e4*/ 	.word	0x00000000
        /*01e8*/ 	.short	0x010a
        /*01ea*/ 	.byte	0x3f
	.zero		1


	//   ....[22]....
        /*01ec*/ 	.word	0x00001f10
        /*01f0*/ 	.word	0x00000005
        /*01f4*/ 	.word	0x00000000
        /*01f8*/ 	.short	0x0101
        /*01fa*/ 	.byte	0x3f
	.zero		1


	//   ....[23]....
        /*01fc*/ 	.word	0x000020f0
        /*0200*/ 	.word	0x00000003
        /*0204*/ 	.word	0x00000000
        /*0208*/ 	.short	0x0101
        /*020a*/ 	.byte	0x3f
	.zero		1


	//   ....[24]....
        /*020c*/ 	.word	0x000059e0
        /*0210*/ 	.word	0x00000014
        /*0214*/ 	.word	0x00000040
        /*0218*/ 	.short	0x010a
        /*021a*/ 	.byte	0x3f
	.zero		1


	//   ....[25]....
        /*021c*/ 	.word	0x00005da0
        /*0220*/ 	.word	0x00000005
        /*0224*/ 	.word	0x00000098
        /*0228*/ 	.short	0x0101
        /*022a*/ 	.byte	0x3f
	.zero		1


	//   ....[26]....
        /*022c*/ 	.word	0x000064c0
        /*0230*/ 	.word	0x00000007
        /*0234*/ 	.word	0x00000000
        /*0238*/ 	.short	0x010a
        /*023a*/ 	.byte	0x3f
	.zero		1


	//   ....[27]....
        /*023c*/ 	.word	0x00006540
        /*0240*/ 	.word	0x00000008
        /*0244*/ 	.word	0x00000000
        /*0248*/ 	.short	0x010a
        /*024a*/ 	.byte	0x3f
	.zero		1


	//   ....[28]....
        /*024c*/ 	.word	0x000065d0
        /*0250*/ 	.word	0x00000009
        /*0254*/ 	.word	0x00000000
        /*0258*/ 	.short	0x010a
        /*025a*/ 	.byte	0x3f
	.zero		1


	//   ....[29]....
        /*025c*/ 	.word	0x00006660
        /*0260*/ 	.word	0x00000008
        /*0264*/ 	.word	0x00000000
        /*0268*/ 	.short	0x010a
        /*026a*/ 	.byte	0x3f
	.zero		1


	//   ....[30]....
        /*026c*/ 	.word	0x000066f0
        /*0270*/ 	.word	0x00000009
        /*0274*/ 	.word	0x00000000
        /*0278*/ 	.short	0x010a
        /*027a*/ 	.byte	0x3f
	.zero		1


	//   ....[31]....
        /*027c*/ 	.word	0x00006780
        /*0280*/ 	.word	0x00000008
        /*0284*/ 	.word	0x00000000
        /*0288*/ 	.short	0x010a
        /*028a*/ 	.byte	0x3f
	.zero		1


	//   ....[32]....
        /*028c*/ 	.word	0x00006810
        /*0290*/ 	.word	0x0000000b
        /*0294*/ 	.word	0x00000000
        /*0298*/ 	.short	0x010a
        /*029a*/ 	.byte	0x3f
	.zero		1


	//   ....[33]....
        /*029c*/ 	.word	0x000068a0
        /*02a0*/ 	.word	0x00000003
        /*02a4*/ 	.word	0x00000000
        /*02a8*/ 	.short	0x010a
        /*02aa*/ 	.byte	0x3f
	.zero		1


	//   ....[34]....
        /*02ac*/ 	.word	0x00006900
        /*02b0*/ 	.word	0x00000003
        /*02b4*/ 	.word	0x00000000
        /*02b8*/ 	.short	0x010a
        /*02ba*/ 	.byte	0x3f
	.zero		1


	//   ....[35]....
        /*02bc*/ 	.word	0x00006950
        /*02c0*/ 	.word	0x00000005
        /*02c4*/ 	.word	0x00000000
        /*02c8*/ 	.short	0x010a
        /*02ca*/ 	.byte	0x3f
	.zero		1


	//   ....[36]....
        /*02cc*/ 	.word	0x00006a20
        /*02d0*/ 	.word	0x00000014
        /*02d4*/ 	.word	0x00000040
        /*02d8*/ 	.short	0x010a
        /*02da*/ 	.byte	0x3f
	.zero		1


	//   ....[37]....
        /*02dc*/ 	.word	0x00006af0
        /*02e0*/ 	.word	0x00000007
        /*02e4*/ 	.word	0x00000000
        /*02e8*/ 	.short	0x010a
        /*02ea*/ 	.byte	0x3f
	.zero		1


	//   ....[38]....
        /*02ec*/ 	.word	0x00006b40
        /*02f0*/ 	.word	0x00000008
        /*02f4*/ 	.word	0x00000000
        /*02f8*/ 	.short	0x010a
        /*02fa*/ 	.byte	0x3f
	.zero		1


	//   ....[39]....
        /*02fc*/ 	.word	0x00006b90
        /*0300*/ 	.word	0x00000009
        /*0304*/ 	.word	0x00000000
        /*0308*/ 	.short	0x010a
        /*030a*/ 	.byte	0x3f
	.zero		1


	//   ....[40]....
        /*030c*/ 	.word	0x00006be0
        /*0310*/ 	.word	0x00000008
        /*0314*/ 	.word	0x00000000
        /*0318*/ 	.short	0x010a
        /*031a*/ 	.byte	0x3f
	.zero		1


	//   ....[41]....
        /*031c*/ 	.word	0x00006c30
        /*0320*/ 	.word	0x00000009
        /*0324*/ 	.word	0x00000000
        /*0328*/ 	.short	0x010a
        /*032a*/ 	.byte	0x3f
	.zero		1


	//   ....[42]....
        /*032c*/ 	.word	0x00006c80
        /*0330*/ 	.word	0x00000008
        /*0334*/ 	.word	0x00000000
        /*0338*/ 	.short	0x010a
        /*033a*/ 	.byte	0x3f
	.zero		1


	//   ....[43]....
        /*033c*/ 	.word	0x00006cd0
        /*0340*/ 	.word	0x0000000b
        /*0344*/ 	.word	0x00000000
        /*0348*/ 	.short	0x010a
        /*034a*/ 	.byte	0x3f
	.zero		1


	//----- nvinfo : EIATTR_NUM_MBARRIERS
	.align		4
.L_35:
        /*034c*/ 	.byte	0x03, 0x38
        /*034e*/ 	.short	0x0012


	//----- nvinfo : EIATTR_EXIT_INSTR_OFFSETS
	.align		4
        /*0350*/ 	.byte	0x04, 0x1c
        /*0352*/ 	.short	(.L_37 - .L_36)


	//   ....[0]....
.L_36:
        /*0354*/ 	.word	0x00000a00


	//   ....[1]....
        /*0358*/ 	.word	0x00001210


	//   ....[2]....
        /*035c*/ 	.word	0x000050f0


	//   ....[3]....
        /*0360*/ 	.word	0x00005650


	//   ....[4]....
        /*0364*/ 	.word	0x000068f0


	//----- nvinfo : EIATTR_MAX_THREADS
	.align		4
.L_37:
        /*0368*/ 	.byte	0x04, 0x05
        /*036a*/ 	.short	(.L_39 - .L_38)
.L_38:
        /*036c*/ 	.word	0x00000180
        /*0370*/ 	.word	0x00000001
        /*0374*/ 	.word	0x00000001


	//----- nvinfo : EIATTR_CRS_STACK_SIZE
	.align		4
.L_39:
        /*0378*/ 	.byte	0x04, 0x1e
        /*037a*/ 	.short	(.L_41 - .L_40)
.L_40:
        /*037c*/ 	.word	0x00000000


	//----- nvinfo : EIATTR_CBANK_PARAM_SIZE
	.align		4
.L_41:
        /*0380*/ 	.byte	0x03, 0x19
        /*0382*/ 	.short	0x0470


	//----- nvinfo : EIATTR_PARAM_CBANK
	.align		4
        /*0384*/ 	.byte	0x04, 0x0a
        /*0386*/ 	.short	(.L_43 - .L_42)
	.align		4
.L_42:
        /*0388*/ 	.word	index@(.nv.constant0._ZN7cutlass13device_kernelINS_4gemm6kernel13GemmUniversalIN4cute5tupleIJiiiiEEENS1_10collective13CollectiveMmaINS1_34MainloopSm90TmaGmmaWarpSpecializedILi8ENS5_IJNS4_1CILi2EEENSA_ILi1EEESC_EEENS1_35KernelTmaWarpSpecializedCooperativeEEENS5_IJNSA_ILi192EEENSA_ILi32EEENSA_ILi64EEEEEENS_10bfloat16_tENS5_IJlSC_lEEESK_SL_NS4_8TiledMMAINS4_8MMA_AtomIJNS4_4SM904GMMA27MMA_64x32x16_F32BF16BF16_SSILNSP_5MajorE0ELSR_0ELNSP_7ScaleInE1ELSS_1EEEEEENS4_6LayoutISD_NS5_IJSC_NSA_ILi0EEESW_EEEEENS5_IJNS4_10UnderscoreESZ_SZ_EEEEENS4_13SM90_TMA_LOADENS4_14ComposedLayoutINS4_7SwizzleILi3ELi4ELi3EEENS4_18smem_ptr_flag_bitsILi16EEENSV_INS5_IJNSA_ILi8EEESI_EEENS5_IJSI_SC_EEEEEEEvNS4_8identityENS4_23SM90_TMA_LOAD_MULTICASTES1C_vS1D_EENS_8epilogue10collective6detail29Sm90TmaWarpSpecializedAdapterINS1H_15DefaultEpilogueISK_SL_SL_NS1G_6thread17LinearCombinationISK_Li1EffLNS1L_9ScaleType4KindE0ELNS_15FloatRoundStyleE2ESK_EENS1_15EpilogueDefaultEEEEEvvEEEEvNT_6ParamsE)
        /*038c*/ 	.short	0x0210
        /*038e*/ 	.short	0x0470


	//----- nvinfo : EIATTR_SW_WAR
	.align		4
.L_43:
        /*0390*/ 	.byte	0x04, 0x36
        /*0392*/ 	.short	(.L_45 - .L_44)
.L_44:
        /*0394*/ 	.word	0x00000008
.L_45:


//--------------------- .nv.callgraph             --------------------------
	.section	.nv.callgraph,"",@"SHT_CUDA_CALLGRAPH"
	.align	4
	.sectionentsize	8
	.align		4
        /*0000*/ 	.word	0x00000000
	.align		4
        /*0004*/ 	.word	0xffffffff
	.align		4
        /*0008*/ 	.word	index@(_ZN7cutlass13device_kernelINS_4gemm6kernel13GemmUniversalIN4cute5tupleIJiiiiEEENS1_10collective13CollectiveMmaINS1_34MainloopSm90TmaGmmaWarpSpecializedILi8ENS5_IJNS4_1CILi2EEENSA_ILi1EEESC_EEENS1_35KernelTmaWarpSpecializedCooperativeEEENS5_IJNSA_ILi192EEENSA_ILi32EEENSA_ILi64EEEEEENS_10bfloat16_tENS5_IJlSC_lEEESK_SL_NS4_8TiledMMAINS4_8MMA_AtomIJNS4_4SM904GMMA27MMA_64x32x16_F32BF16BF16_SSILNSP_5MajorE0ELSR_0ELNSP_7ScaleInE1ELSS_1EEEEEENS4_6LayoutISD_NS5_IJSC_NSA_ILi0EEESW_EEEEENS5_IJNS4_10UnderscoreESZ_SZ_EEEEENS4_13SM90_TMA_LOADENS4_14ComposedLayoutINS4_7SwizzleILi3ELi4ELi3EEENS4_18smem_ptr_flag_bitsILi16EEENSV_INS5_IJNSA_ILi8EEESI_EEENS5_IJSI_SC_EEEEEEEvNS4_8identityENS4_23SM90_TMA_LOAD_MULTICASTES1C_vS1D_EENS_8epilogue10collective6detail29Sm90TmaWarpSpecializedAdapterINS1H_15DefaultEpilogueISK_SL_SL_NS1G_6thread17LinearCombinationISK_Li1EffLNS1L_9ScaleType4KindE0ELNS_15FloatRoundStyleE2ESK_EENS1_15EpilogueDefaultEEEEEvvEEEEvNT_6ParamsE)
	.align		4
        /*000c*/ 	.word	index@(__assertfail)
	.align		4
        /*0010*/ 	.word	0x00000000
	.align		4
        /*0014*/ 	.word	0xfffffffe
	.align		4
        /*0018*/ 	.word	0x00000000
	.align		4
        /*001c*/ 	.word	0xfffffffd
	.align		4
        /*0020*/ 	.word	0x00000000
	.align		4
        /*0024*/ 	.word	0xfffffffc


//--------------------- .nv.constant4             --------------------------
	.section	.nv.constant4,"a",@progbits
	.align	8
	.align		8
.nv.constant4:
        /*0000*/ 	.dword	__assertfail
	.align		8
        /*0008*/ 	.dword	__unnamed_1
	.align		8
        /*0010*/ 	.dword	_ZN40_INTERNAL_50caadd2_4_k_cu_c980530c_105814cuda3std3__45__cpo5beginE
	.align		8
        /*0018*/ 	.dword	_ZN40_INTERNAL_50caadd2_4_k_cu_c980530c_105814cuda3std3__45__cpo3endE
	.align		8
        /*0020*/ 	.dword	_ZN40_INTERNAL_50caadd2_4_k_cu_c980530c_105814cuda3std3__45__cpo6cbeginE
	.align		8
        /*0028*/ 	.dword	_ZN40_INTERNAL_50caadd2_4_k_cu_c980530c_105814cuda3std3__45__cpo4cendE
	.align		8
        /*0030*/ 	.dword	_ZN40_INTERNAL_50caadd2_4_k_cu_c980530c_105814cuda3std3__442_GLOBAL__N__50caadd2_4_k_cu_c980530c_105816ignoreE
	.align		8
        /*0038*/ 	.dword	_ZN40_INTERNAL_50caadd2_4_k_cu_c980530c_105814cuda3std3__419piecewise_constructE
	.align		8
        /*0040*/ 	.dword	_ZN40_INTERNAL_50caadd2_4_k_cu_c980530c_105814cuda3std3__48in_placeE
	.align		8
        /*0048*/ 	.dword	_ZN40_INTERNAL_50caadd2_4_k_cu_c980530c_105814cuda3std6ranges3__45__cpo4swapE
	.align		8
        /*0050*/ 	.dword	_ZN40_INTERNAL_50caadd2_4_k_cu_c980530c_105814cuda3std6ranges3__45__cpo9iter_moveE
	.align		8
        /*0058*/ 	.dword	_ZN40_INTERNAL_50caadd2_4_k_cu_c980530c_105814cute7productE
	.align		8
        /*0060*/ 	.dword	_ZN40_INTERNAL_50caadd2_4_k_cu_c980530c_105814cute1_E
	.align		8
        /*0068*/ 	.dword	$str$22
	.align		8
        /*0070*/ 	.dword	$str$23


//--------------------- .text._ZN7cutlass13device_kernelINS_4gemm6kernel13GemmUniversalIN4cute5tupleIJiiiiEEENS1_10collective13CollectiveMmaINS1_34MainloopSm90TmaGmmaWarpSpecializedILi8ENS5_IJNS4_1CILi2EEENSA_ILi1EEESC_EEENS1_35KernelTmaWarpSpecializedCooperativeEEENS5_IJNSA_ILi192EEENSA_ILi32EEENSA_ILi64EEEEEENS_10bfloat16_tENS5_IJlSC_lEEESK_SL_NS4_8TiledMMAINS4_8MMA_AtomIJNS4_4SM904GMMA27MMA_64x32x16_F32BF16BF16_SSILNSP_5MajorE0ELSR_0ELNSP_7ScaleInE1ELSS_1EEEEEENS4_6LayoutISD_NS5_IJSC_NSA_ILi0EEESW_EEEEENS5_IJNS4_10UnderscoreESZ_SZ_EEEEENS4_13SM90_TMA_LOADENS4_14ComposedLayoutINS4_7SwizzleILi3ELi4ELi3EEENS4_18smem_ptr_flag_bitsILi16EEENSV_INS5_IJNSA_ILi8EEESI_EEENS5_IJSI_SC_EEEEEEEvNS4_8identityENS4_23SM90_TMA_LOAD_MULTICASTES1C_vS1D_EENS_8epilogue10collective6detail29Sm90TmaWarpSpecializedAdapterINS1H_15DefaultEpilogueISK_SL_SL_NS1G_6thread17LinearCombinationISK_Li1EffLNS1L_9ScaleType4KindE0ELNS_15FloatRoundStyleE2ESK_EENS1_15EpilogueDefaultEEEEEvvEEEEvNT_6ParamsE --------------------------
	.section	.text._ZN7cutlass13device_kernelINS_4gemm6kernel13GemmUniversalIN4cute5tupleIJiiiiEEENS1_10collective13CollectiveMmaINS1_34MainloopSm90TmaGmmaWarpSpecializedILi8ENS5_IJNS4_1CILi2EEENSA_ILi1EEESC_EEENS1_35KernelTmaWarpSpecializedCooperativeEEENS5_IJNSA_ILi192EEENSA_ILi32EEENSA_ILi64EEEEEENS_10bfloat16_tENS5_IJlSC_lEEESK_SL_NS4_8TiledMMAINS4_8MMA_AtomIJNS4_4SM904GMMA27MMA_64x32x16_F32BF16BF16_SSILNSP_5MajorE0ELSR_0ELNSP_7ScaleInE1ELSS_1EEEEEENS4_6LayoutISD_NS5_IJSC_NSA_ILi0EEESW_EEEEENS5_IJNS4_10UnderscoreESZ_SZ_EEEEENS4_13SM90_TMA_LOADENS4_14ComposedLayoutINS4_7SwizzleILi3ELi4ELi3EEENS4_18smem_ptr_flag_bitsILi16EEENSV_INS5_IJNSA_ILi8EEESI_EEENS5_IJSI_SC_EEEEEEEvNS4_8identityENS4_23SM90_TMA_LOAD_MULTICASTES1C_vS1D_EENS_8epilogue10collective6detail29Sm90TmaWarpSpecializedAdapterINS1H_15DefaultEpilogueISK_SL_SL_NS1G_6thread17LinearCombinationISK_Li1EffLNS1L_9ScaleType4KindE0ELNS_15FloatRoundStyleE2ESK_EENS1_15EpilogueDefaultEEEEEvvEEEEvNT_6ParamsE,"ax",@progbits
	.align	128
.text._ZN7cutlass13device_kernelINS_4gemm6kernel13GemmUniversalIN4cute5tupleIJiiiiEEENS1_10collective13CollectiveMmaINS1_34MainloopSm90TmaGmmaWarpSpecializedILi8ENS5_IJNS4_1CILi2EEENSA_ILi1EEESC_EEENS1_35KernelTmaWarpSpecializedCooperativeEEENS5_IJNSA_ILi192EEENSA_ILi32EEENSA_ILi64EEEEEENS_10bfloat16_tENS5_IJlSC_lEEESK_SL_NS4_8TiledMMAINS4_8MMA_AtomIJNS4_4SM904GMMA27MMA_64x32x16_F32BF16BF16_SSILNSP_5MajorE0ELSR_0ELNSP_7ScaleInE1ELSS_1EEEEEENS4_6LayoutISD_NS5_IJSC_NSA_ILi0EEESW_EEEEENS5_IJNS4_10UnderscoreESZ_SZ_EEEEENS4_13SM90_TMA_LOADENS4_14ComposedLayoutINS4_7SwizzleILi3ELi4ELi3EEENS4_18smem_ptr_flag_bitsILi16EEENSV_INS5_IJNSA_ILi8EEESI_EEENS5_IJSI_SC_EEEEEEEvNS4_8identityENS4_23SM90_TMA_LOAD_MULTICASTES1C_vS1D_EENS_8epilogue10collective6detail29Sm90TmaWarpSpecializedAdapterINS1H_15DefaultEpilogueISK_SL_SL_NS1G_6thread17LinearCombinationISK_Li1EffLNS1L_9ScaleType4KindE0ELNS_15FloatRoundStyleE2ESK_EENS1_15EpilogueDefaultEEEEEvvEEEEvNT_6ParamsE:
        .type           _ZN7cutlass13device_kernelINS_4gemm6kernel13GemmUniversalIN4cute5tupleIJiiiiEEENS1_10collective13CollectiveMmaINS1_34MainloopSm90TmaGmmaWarpSpecializedILi8ENS5_IJNS4_1CILi2EEENSA_ILi1EEESC_EEENS1_35KernelTmaWarpSpecializedCooperativeEEENS5_IJNSA_ILi192EEENSA_ILi32EEENSA_ILi64EEEEEENS_10bfloat16_tENS5_IJlSC_lEEESK_SL_NS4_8TiledMMAINS4_8MMA_AtomIJNS4_4SM904GMMA27MMA_64x32x16_F32BF16BF16_SSILNSP_5MajorE0ELSR_0ELNSP_7ScaleInE1ELSS_1EEEEEENS4_6LayoutISD_NS5_IJSC_NSA_ILi0EEESW_EEEEENS5_IJNS4_10UnderscoreESZ_SZ_EEEEENS4_13SM90_TMA_LOADENS4_14ComposedLayoutINS4_7SwizzleILi3ELi4ELi3EEENS4_18smem_ptr_flag_bitsILi16EEENSV_INS5_IJNSA_ILi8EEESI_EEENS5_IJSI_SC_EEEEEEEvNS4_8identityENS4_23SM90_TMA_LOAD_MULTICASTES1C_vS1D_EENS_8epilogue10collective6detail29Sm90TmaWarpSpecializedAdapterINS1H_15DefaultEpilogueISK_SL_SL_NS1G_6thread17LinearCombinationISK_Li1EffLNS1L_9ScaleType4KindE0ELNS_15FloatRoundStyleE2ESK_EENS1_15EpilogueDefaultEEEEEvvEEEEvNT_6ParamsE,@function
        .size           _ZN7cutlass13device_kernelINS_4gemm6kernel13GemmUniversalIN4cute5tupleIJiiiiEEENS1_10collective13CollectiveMmaINS1_34MainloopSm90TmaGmmaWarpSpecializedILi8ENS5_IJNS4_1CILi2EEENSA_ILi1EEESC_EEENS1_35KernelTmaWarpSpecializedCooperativeEEENS5_IJNSA_ILi192EEENSA_ILi32EEENSA_ILi64EEEEEENS_10bfloat16_tENS5_IJlSC_lEEESK_SL_NS4_8TiledMMAINS4_8MMA_AtomIJNS4_4SM904GMMA27MMA_64x32x16_F32BF16BF16_SSILNSP_5MajorE0ELSR_0ELNSP_7ScaleInE1ELSS_1EEEEEENS4_6LayoutISD_NS5_IJSC_NSA_ILi0EEESW_EEEEENS5_IJNS4_10UnderscoreESZ_SZ_EEEEENS4_13SM90_TMA_LOADENS4_14ComposedLayoutINS4_7SwizzleILi3ELi4ELi3EEENS4_18smem_ptr_flag_bitsILi16EEENSV_INS5_IJNSA_ILi8EEESI_EEENS5_IJSI_SC_EEEEEEEvNS4_8identityENS4_23SM90_TMA_LOAD_MULTICASTES1C_vS1D_EENS_8epilogue10collective6detail29Sm90TmaWarpSpecializedAdapterINS1H_15DefaultEpilogueISK_SL_SL_NS1G_6thread17LinearCombinationISK_Li1EffLNS1L_9ScaleType4KindE0ELNS_15FloatRoundStyleE2ESK_EENS1_15EpilogueDefaultEEEEEvvEEEEvNT_6ParamsE,(.L_x_140 - _ZN7cutlass13device_kernelINS_4gemm6kernel13GemmUniversalIN4cute5tupleIJiiiiEEENS1_10collective13CollectiveMmaINS1_34MainloopSm90TmaGmmaWarpSpecializedILi8ENS5_IJNS4_1CILi2EEENSA_ILi1EEESC_EEENS1_35KernelTmaWarpSpecializedCooperativeEEENS5_IJNSA_ILi192EEENSA_ILi32EEENSA_ILi64EEEEEENS_10bfloat16_tENS5_IJlSC_lEEESK_SL_NS4_8TiledMMAINS4_8MMA_AtomIJNS4_4SM904GMMA27MMA_64x32x16_F32BF16BF16_SSILNSP_5MajorE0ELSR_0ELNSP_7ScaleInE1ELSS_1EEEEEENS4_6LayoutISD_NS5_IJSC_NSA_ILi0EEESW_EEEEENS5_IJNS4_10UnderscoreESZ_SZ_EEEEENS4_13SM90_TMA_LOADENS4_14ComposedLayoutINS4_7SwizzleILi3ELi4ELi3EEENS4_18smem_ptr_flag_bitsILi16EEENSV_INS5_IJNSA_ILi8EEESI_EEENS5_IJSI_SC_EEEEEEEvNS4_8identityENS4_23SM90_TMA_LOAD_MULTICASTES1C_vS1D_EENS_8epilogue10collective6detail29Sm90TmaWarpSpecializedAdapterINS1H_15DefaultEpilogueISK_SL_SL_NS1G_6thread17LinearCombinationISK_Li1EffLNS1L_9ScaleType4KindE0ELNS_15FloatRoundStyleE2ESK_EENS1_15EpilogueDefaultEEEEEvvEEEEvNT_6ParamsE)
        .other          _ZN7cutlass13device_kernelINS_4gemm6kernel13GemmUniversalIN4cute5tupleIJiiiiEEENS1_10collective13CollectiveMmaINS1_34MainloopSm90TmaGmmaWarpSpecializedILi8ENS5_IJNS4_1CILi2EEENSA_ILi1EEESC_EEENS1_35KernelTmaWarpSpecializedCooperativeEEENS5_IJNSA_ILi192EEENSA_ILi32EEENSA_ILi64EEEEEENS_10bfloat16_tENS5_IJlSC_lEEESK_SL_NS4_8TiledMMAINS4_8MMA_AtomIJNS4_4SM904GMMA27MMA_64x32x16_F32BF16BF16_SSILNSP_5MajorE0ELSR_0ELNSP_7ScaleInE1ELSS_1EEEEEENS4_6LayoutISD_NS5_IJSC_NSA_ILi0EEESW_EEEEENS5_IJNS4_10UnderscoreESZ_SZ_EEEEENS4_13SM90_TMA_LOADENS4_14ComposedLayoutINS4_7SwizzleILi3ELi4ELi3EEENS4_18smem_ptr_flag_bitsILi16EEENSV_INS5_IJNSA_ILi8EEESI_EEENS5_IJSI_SC_EEEEEEEvNS4_8identityENS4_23SM90_TMA_LOAD_MULTICASTES1C_vS1D_EENS_8epilogue10collective6detail29Sm90TmaWarpSpecializedAdapterINS1H_15DefaultEpilogueISK_SL_SL_NS1G_6thread17LinearCombinationISK_Li1EffLNS1L_9ScaleType4KindE0ELNS_15FloatRoundStyleE2ESK_EENS1_15EpilogueDefaultEEEEEvvEEEEvNT_6ParamsE,@"STO_CUDA_ENTRY STV_DEFAULT"
_ZN7cutlass13device_kernelINS_4gemm6kernel13GemmUniversalIN4cute5tupleIJiiiiEEENS1_10collective13CollectiveMmaINS1_34MainloopSm90TmaGmmaWarpSpecializedILi8ENS5_IJNS4_1CILi2EEENSA_ILi1EEESC_EEENS1_35KernelTmaWarpSpecializedCooperativeEEENS5_IJNSA_ILi192EEENSA_ILi32EEENSA_ILi64EEEEEENS_10bfloat16_tENS5_IJlSC_lEEESK_SL_NS4_8TiledMMAINS4_8MMA_AtomIJNS4_4SM904GMMA27MMA_64x32x16_F32BF16BF16_SSILNSP_5MajorE0ELSR_0ELNSP_7ScaleInE1ELSS_1EEEEEENS4_6LayoutISD_NS5_IJSC_NSA_ILi0EEESW_EEEEENS5_IJNS4_10UnderscoreESZ_SZ_EEEEENS4_13SM90_TMA_LOADENS4_14ComposedLayoutINS4_7SwizzleILi3ELi4ELi3EEENS4_18smem_ptr_flag_bitsILi16EEENSV_INS5_IJNSA_ILi8EEESI_EEENS5_IJSI_SC_EEEEEEEvNS4_8identityENS4_23SM90_TMA_LOAD_MULTICASTES1C_vS1D_EENS_8epilogue10collective6detail29Sm90TmaWarpSpecializedAdapterINS1H_15DefaultEpilogueISK_SL_SL_NS1G_6thread17LinearCombinationISK_Li1EffLNS1L_9ScaleType4KindE0ELNS_15FloatRoundStyleE2ESK_EENS1_15EpilogueDefaultEEEEEvvEEEEvNT_6ParamsE:
[----:B------:R-:W0:Y:S01]  /*0000*/  LDC R1, c[0x0][0x28] ;  /* 0x00000a00ff017b82 */ /* 0x000e220000000800 */
[----:B------:R-:W1:Y:S01]  /*0010*/  S2R R18, SR_TID.X ;  /* 0x0000000000127919 */ /* 0x000e620000002100 */
[----:B------:R-:W-:Y:S01]  /*0020*/  ELECT P0, URZ, PT ;  /* 0x00000000003f782f */ /* 0x000fe20003800000 */
[----:B------:R-:W-:Y:S01]  /*0030*/  BSSY B0, `(.L_x_0) ;  /* 0x000000f000007945 */ /* 0x000fe20003800000 */
[--C-:B-1----:R-:W-:Y:S02]  /*0040*/  SHF.R.U32.HI R0, RZ, 0x5, R18.reuse ;  /* 0x00000005ff007819 */ /* 0x102fe40000011612 */
[----:B------:R-:W-:-:S03]  /*0050*/  SHF.R.U32.HI R3, RZ, 0x7, R18 ;  /* 0x00000007ff037819 */ /* 0x000fc60000011612 */
[----:B------:R-:W1:Y:S04]  /*0060*/  SHFL.IDX PT, R2, R0, RZ, 0x1f ;  /* 0x00001fff00027589 */ /* 0x000e6800000e0000 */
[----:B------:R2:W3:Y:S01]  /*0070*/  SHFL.IDX PT, R5, R3, RZ, 0x1f ;  /* 0x00001fff03057589 */ /* 0x0004e200000e0000 */
[----:B-1----:R-:W-:-:S13]  /*0080*/  ISETP.NE.OR P0, PT, R2, RZ, !P0 ;  /* 0x000000ff0200720c */ /* 0x002fda0004705670 */
[----:B0-23--:R-:W-:Y:S05]  /*0090*/  @P0 BRA `(.L_x_1) ;  /* 0x0000000000200947 */ /* 0x00dfea0003800000 */
[----:B------:R-:W-:Y:S02]  /*00a0*/  ULDC.64 UR4, c[0x0][0x198] ;  /* 0x0000660000047ab9 */ /* 0x000fe40000000a00 */
[----:B------:R-:W-:Y:S02]  /*00b0*/  UIADD3 UR6, UP0, UR4, 0xf0, URZ ;  /* 0x000000f004067890 */ /* 0x000fe4000ff1e03f */
[----:B------:R-:W-:Y:S02]  /*00c0*/  UIADD3 UR4, UP1, UR4, 0x1f0, URZ ;  /* 0x000001f004047890 */ /* 0x000fe4000ff3e03f */
[----:B------:R-:W-:Y:S02]  /*00d0*/  UIADD3.X UR7, URZ, UR5, URZ, UP0, !UPT ;  /* 0x000000053f077290 */ /* 0x000fe400087fe43f */
[----:B------:R-:W-:-:S07]  /*00e0*/  UIADD3.X UR5, URZ, UR5, URZ, UP1, !UPT ;  /* 0x000000053f057290 */ /* 0x000fce0008ffe43f */
[----:B------:R0:W-:Y:S02]  /*00f0*/  UTMACCTL.PF [UR6] ;  /* 0x00000000060079b9 */ /* 0x0001e40008040000 */
[----:B------:R0:W-:Y:S02]  /*0100*/  UTMACCTL.PF [UR4] ;  /* 0x00000000040079b9 */ /* 0x0001e40008040000 */
[----:B0-----:R-:W-:Y:S01]  /*0110*/  NOP ;  /* 0x0000000000007918 */ /* 0x001fe20000000000 */
.L_x_1:
[----:B------:R-:W-:Y:S05]  /*0120*/  BSYNC B0 ;  /* 0x0000000000007941 */ /* 0x000fea0003800000 */
.L_x_0:
[----:B------:R-:W0:Y:S02]  /*0130*/  SHFL.IDX PT, R3, R0, RZ, 0x1f ;  /* 0x00001fff00037589 */ /* 0x000e2400000e0000 */
[----:B0-----:R-:W-:-:S13]  /*0140*/  ISETP.NE.AND P0, PT, R3, RZ, PT ;  /* 0x000000ff0300720c */ /* 0x001fda0003f05270 */
[----:B------:R-:W-:Y:S05]  /*0150*/  @P0 BRA `(.L_x_2) ;  /* 0x0000000000840947 */ /* 0x000fea0003800000 */
[----:B------:R-:W-:Y:S01]  /*0160*/  ELECT P0, URZ, PT ;  /* 0x00000000003f782f */ /* 0x000fe20003800000 */
[----:B------:R-:W-:-:S12]  /*0170*/  BSSY B0, `(.L_x_2) ;  /* 0x000001f000007945 */ /* 0x000fd80003800000 */
[----:B------:R-:W-:Y:S05]  /*0180*/  @!P0 BRA `(.L_x_3) ;  /* 0x0000000000748947 */ /* 0x000fea0003800000 */
[----:B------:R-:W0:Y:S01]  /*0190*/  S2UR UR8, SR_CgaCtaId ;  /* 0x00000000000879c3 */ /* 0x000e220000008800 */
[----:B------:R-:W-:Y:S01]  /*01a0*/  UMOV UR4, 0x400 ;  /* 0x0000040000047882 */ /* 0x000fe20000000000 */
[----:B------:R-:W-:Y:S01]  /*01b0*/  UMOV UR5, 0x1 ;  /* 0x0000000100057882 */ /* 0x000fe20000000000 */
[----:B------:R-:W-:Y:S02]  /*01c0*/  UMOV UR6, 0x4 ;  /* 0x0000000400067882 */ /* 0x000fe40000000000 */
[----:B------:R-:W-:-:S04]  /*01d0*/  UIADD3 UR6, -UR6, 0x100000, URZ ;  /* 0x0010000006067890 */ /* 0x000fc8000fffe13f */
[----:B------:R-:W-:Y:S02]  /*01e0*/  USHF.L.U32 UR7, UR6, 0xb, URZ ;  /* 0x0000000b06077899 */ /* 0x000fe4000800063f */
[----:B------:R-:W-:Y:S02]  /*01f0*/  USHF.L.U32 UR6, UR6, 0x1, URZ ;  /* 0x0000000106067899 */ /* 0x000fe4000800063f */
[----:B0-----:R-:W-:Y:S02]  /*0200*/  ULEA UR8, UR8, UR4, 0x18 ;  /* 0x0000000408087291 */ /* 0x001fe4000f8ec03f */
[----:B------:R-:W-:-:S04]  /*0210*/  UIADD3 UR4, -UR5, 0x100000, URZ ;  /* 0x0010000005047890 */ /* 0x000fc8000fffe13f */
[----:B------:R-:W-:Y:S02]  /*0220*/  USHF.L.U32 UR5, UR4, 0xb, URZ ;  /* 0x0000000b04057899 */ /* 0x000fe4000800063f */
[----:B------:R-:W-:Y:S01]  /*0230*/  USHF.L.U32 UR4, UR4, 0x1, URZ ;  /* 0x0000000104047899 */ /* 0x000fe2000800063f */
[----:B------:R-:W0:Y:S11]  /*0240*/  FENCE.VIEW.ASYNC.S ;  /* 0x00000000000073c6 */ /* 0x000e360000000000 */
[----:B0-----:R0:W1:Y:S01]  /*0250*/  SYNCS.EXCH.64 URZ, [UR8], UR4 ;  /* 0x00000004083f75b2 */ /* 0x0010620008000100 */
[----:B------:R0:W2:Y:S01]  /*0260*/  SYNCS.EXCH.64 URZ, [UR8+0x40], UR6 ;  /* 0x00004006083f75b2 */ /* 0x0000a20008000100 */
[----:B------:R0:W3:Y:S01]  /*0270*/  SYNCS.EXCH.64 URZ, [UR8+0x8], UR4 ;  /* 0x00000804083f75b2 */ /* 0x0000e20008000100 */
[----:B------:R0:W4:Y:S01]  /*0280*/  SYNCS.EXCH.64 URZ, [UR8+0x48], UR6 ;  /* 0x00004806083f75b2 */ /* 0x0001220008000100 */
[----:B------:R0:W0:Y:S01]  /*0290*/  SYNCS.EXCH.64 URZ, [UR8+0x10], UR4 ;  /* 0x00001004083f75b2 */ /* 0x0000220008000100 */
        /* <DEDUP_REMOVED lines=11> */
[----:B------:R-:W-:Y:S01]  /*0350*/  NOP ;  /* 0x0000000000007918 */ /* 0x000fe20000000000 */
.L_x_3:
[----:B0-----:R-:W-:Y:S05]  /*0360*/  BSYNC B0 ;  /* 0x0000000000007941 */ /* 0x001fea0003800000 */
.L_x_2:
[----:B------:R-:W-:Y:S01]  /*0370*/  SHF.R.S32.HI R7, RZ, 0x1f, R18 ;  /* 0x0000001fff077819 */ /* 0x000fe20000011412 */
[----:B------:R-:W0:Y:S01]  /*0380*/  SHFL.IDX PT, R0, R0, RZ, 0x1f ;  /* 0x00001fff00007589 */ /* 0x000e2200000e0000 */
[----:B------:R-:W5:Y:S01]  /*0390*/  S2UR UR8, SR_CTAID.X ;  /* 0x00000000000879c3 */ /* 0x000f620000002500 */
[----:B------:R-:W-:Y:S02]  /*03a0*/  ELECT P0, URZ, PT ;  /* 0x00000000003f782f */ /* 0x000fe40003800000 */
[----:B------:R-:W-:Y:S01]  /*03b0*/  LEA.HI R7, R7, R18, RZ, 0x7 ;  /* 0x0000001207077211 */ /* 0x000fe200078f38ff */
[----:B------:R-:W1:Y:S01]  /*03c0*/  S2R R4, SR_CTAID.Y ;  /* 0x0000000000047919 */ /* 0x000e620000002600 */
[----:B------:R-:W-:Y:S01]  /*03d0*/  SHF.R.S32.HI R8, RZ, 0x1f, R3 ;  /* 0x0000001fff087819 */ /* 0x000fe20000011403 */
[----:B------:R-:W-:Y:S01]  /*03e0*/  ULDC UR4, c[0x0][0x150] ;  /* 0x0000540000047ab9 */ /* 0x000fe20000000800 */
[----:B------:R-:W-:Y:S01]  /*03f0*/  LOP3.LUT R7, R7, 0xffffff80, RZ, 0xc0, !PT ;  /* 0xffffff8007077812 */ /* 0x000fe200078ec0ff */
[----:B------:R-:W-:Y:S01]  /*0400*/  NOP ;  /* 0x0000000000007918 */ /* 0x000fe20000000000 */
[----:B------:R-:W-:Y:S01]  /*0410*/  LEA.HI R8, R8, R3, RZ, 0x2 ;  /* 0x0000000308087211 */ /* 0x000fe200078f10ff */
[----:B------:R-:W2:Y:S01]  /*0420*/  LDC R10, c[0x0][0x144] ;  /* 0x00005100ff0a7b82 */ /* 0x000ea20000000800 */
[----:B------:R-:W-:Y:S01]  /*0430*/  NOP ;  /* 0x0000000000007918 */ /* 0x000fe20000000000 */
[----:B------:R-:W-:Y:S01]  /*0440*/  IMAD.IADD R6, R18, 0x1, -R7 ;  /* 0x0000000112067824 */ /* 0x000fe200078e0a07 */
[----:B------:R-:W-:Y:S01]  /*0450*/  LOP3.LUT R8, R8, 0x3ffffffc, RZ, 0xc0, !PT ;  /* 0x3ffffffc08087812 */ /* 0x000fe200078ec0ff */
[----:B------:R-:W-:Y:S01]  /*0460*/  IMAD.MOV.U32 R23, RZ, RZ, 0x1 ;  /* 0x00000001ff177424 */ /* 0x000fe200078e00ff */
[----:B------:R-:W-:-:S02]  /*0470*/  ISETP.NE.AND P3, PT, R5, RZ, PT ;  /* 0x000000ff0500720c */ /* 0x000fc40003f65270 */
[----:B------:R-:W-:Y:S01]  /*0480*/  SHF.R.S32.HI R7, RZ, 0x1f, R6 ;  /* 0x0000001fff077819 */ /* 0x000fe20000011406 */
[----:B------:R-:W-:Y:S01]  /*0490*/  IMAD.IADD R8, R3, 0x1, -R8 ;  /* 0x0000000103087824 */ /* 0x000fe200078e0a08 */
[----:B------:R-:W3:Y:S02]  /*04a0*/  LDC R13, c[0x0][0x140] ;  /* 0x00005000ff0d7b82 */ /* 0x000ee40000000800 */
[----:B------:R-:W-:Y:S02]  /*04b0*/  LEA.HI R7, R7, R6, RZ, 0x3 ;  /* 0x0000000607077211 */ /* 0x000fe400078f18ff */
[----:B0-----:R-:W-:Y:S02]  /*04c0*/  ISETP.NE.OR P0, PT, R0, RZ, !P0 ;  /* 0x000000ff0000720c */ /* 0x001fe40004705670 */
[--C-:B------:R-:W-:Y:S02]  /*04d0*/  SHF.R.S32.HI R0, RZ, 0x3, R7.reuse ;  /* 0x00000003ff007819 */ /* 0x100fe40000011407 */
[----:B------:R-:W-:-:S02]  /*04e0*/  SHF.R.S32.HI R7, RZ, 0x1f, R7 ;  /* 0x0000001fff077819 */ /* 0x000fc40000011407 */
[----:B-----5:R-:W-:Y:S02]  /*04f0*/  I2FP.F32.U32 R9, UR8 ;  /* 0x0000000800097c45 */ /* 0x020fe40008201000 */
[----:B------:R-:W-:-:S03]  /*0500*/  LEA.HI R7, R7, R0, RZ, 0x2 ;  /* 0x0000000007077211 */ /* 0x000fc600078f10ff */
[----:B------:R-:W-:Y:S01]  /*0510*/  FMUL R9, R9, UR4 ;  /* 0x0000000409097c20 */ /* 0x000fe20008400000 */
[----:B------:R-:W-:Y:S01]  /*0520*/  LOP3.LUT R7, R7, 0xfffffffc, RZ, 0xc0, !PT ;  /* 0xfffffffc07077812 */ /* 0x000fe200078ec0ff */
[----:B------:R-:W-:Y:S01]  /*0530*/  VOTEU.ALL UP0, P0 ;  /* 0x00000000003f7886 */ /* 0x000fe20000000000 */
[----:B-1----:R-:W-:Y:S01]  /*0540*/  I2FP.F32.U32 R3, R4 ;  /* 0x0000000400037245 */ /* 0x002fe20000201000 */
[----:B------:R-:W-:Y:S01]  /*0550*/  ULDC UR4, c[0x0][0x154] ;  /* 0x0000550000047ab9 */ /* 0x000fe20000000800 */
[----:B------:R-:W-:Y:S01]  /*0560*/  VOTEU.ALL UP1, P0 ;  /* 0x00000000003f7886 */ /* 0x000fe20000020000 */
[----:B------:R-:W0:Y:S01]  /*0570*/  F2I.U32.TRUNC.NTZ R9, R9 ;  /* 0x0000000900097305 */ /* 0x000e22000020f000 */
[----:B------:R-:W-:Y:S01]  /*0580*/  IMAD.IADD R7, R0, 0x1, -R7 ;  /* 0x0000000100077824 */ /* 0x000fe200078e0a07 */
[----:B------:R-:W1:Y:S01]  /*0590*/  @!UP0 S2UR UR7, SR_CgaCtaId ;  /* 0x00000000000789c3 */ /* 0x000e620000008800 */
[----:B------:R-:W-:Y:S01]  /*05a0*/  FMUL R12, R3, UR4 ;  /* 0x00000004030c7c20 */ /* 0x000fe20008400000 */
[----:B------:R-:W-:Y:S01]  /*05b0*/  UMOV UR4, 0x20 ;  /* 0x0000002000047882 */ /* 0x000fe20000000000 */
[----:B------:R-:W-:Y:S01]  /*05c0*/  IMAD R8, R8, 0x4, R7 ;  /* 0x0000000408087824 */ /* 0x000fe200078e0207 */
[----:B------:R-:W-:Y:S01]  /*05d0*/  @!UP0 UMOV UR6, 0x400 ;  /* 0x0000040000068882 */ /* 0x000fe20000000000 */
[----:B------:R-:W-:-:S04]  /*05e0*/  @!UP0 UIADD3 UR4, -UR4, 0x100000, URZ ;  /* 0x0010000004048890 */ /* 0x000fc8000fffe13f */
[----:B------:R-:W-:Y:S02]  /*05f0*/  @!UP0 USHF.L.U32 UR5, UR4, 0xb, URZ ;  /* 0x0000000b04058899 */ /* 0x000fe4000800063f */
[----:B------:R-:W-:Y:S01]  /*0600*/  @!UP0 USHF.L.U32 UR4, UR4, 0x1, URZ ;  /* 0x0000000104048899 */ /* 0x000fe2000800063f */
[----:B---3--:R-:W-:Y:S01]  /*0610*/  ISETP.EQ.U32.AND P2, PT, R13, 0x1, PT ;  /* 0x000000010d00780c */ /* 0x008fe20003f42070 */
[----:B------:R-:W3:Y:S01]  /*0620*/  F2I.U32.TRUNC.NTZ R12, R12 ;  /* 0x0000000c000c7305 */ /* 0x000ee2000020f000 */
[----:B------:R-:W-:Y:S01]  /*0630*/  LEA.HI R0, R8, R8, RZ, 0x1 ;  /* 0x0000000808007211 */ /* 0x000fe200078f08ff */
[----:B------:R-:W5:Y:S03]  /*0640*/  LDC R7, c[0x0][0x148] ;  /* 0x00005200ff077b82 */ /* 0x000f660000000800 */
[----:B------:R-:W-:Y:S01]  /*0650*/  LOP3.LUT R11, R0, 0xfffffffe, RZ, 0xc0, !PT ;  /* 0xfffffffe000b7812 */ /* 0x000fe200078ec0ff */
[----:B0-----:R-:W-:Y:S01]  /*0660*/  IMAD.MOV R15, RZ, RZ, -R9 ;  /* 0x000000ffff0f7224 */ /* 0x001fe200078e0a09 */
[----:B------:R-:W-:-:S03]  /*0670*/  SHF.R.S32.HI R9, RZ, 0x1f, R2 ;  /* 0x0000001fff097819 */ /* 0x000fc60000011402 */
[----:B--2---:R-:W-:Y:S01]  /*0680*/  IMAD R3, R10, R15, UR8 ;  /* 0x000000080a037e24 */ /* 0x004fe2000f8e020f */
[----:B------:R-:W-:Y:S01]  /*0690*/  LEA.HI R9, R9, R2, RZ, 0x2 ;  /* 0x0000000209097211 */ /* 0x000fe200078f10ff */
[C---:B------:R-:W-:Y:S02]  /*06a0*/  IMAD.IADD R0, R8.reuse, 0x1, -R11 ;  /* 0x0000000108007824 */ /* 0x040fe400078e0a0b */
[----:B------:R-:W-:Y:S01]  /*06b0*/  IMAD.SHL.U32 R11, R8, 0x4, RZ ;  /* 0x00000004080b7824 */ /* 0x000fe200078e00ff */
[----:B------:R-:W-:Y:S01]  /*06c0*/  LOP3.LUT R9, R9, 0xfffffffc, RZ, 0xc0, !PT ;  /* 0xfffffffc09097812 */ /* 0x000fe200078ec0ff */
[----:B---3--:R-:W-:Y:S01]  /*06d0*/  IMAD.MOV R24, RZ, RZ, -R12 ;  /* 0x000000ffff187224 */ /* 0x008fe200078e0a0c */
[----:B------:R-:W-:Y:S01]  /*06e0*/  ISETP.NE.AND P4, PT, R0, R3, PT ;  /* 0x000000030000720c */ /* 0x000fe20003f85270 */
[----:B-1----:R-:W-:Y:S01]  /*06f0*/  @!UP0 ULEA UR6, UR7, UR6, 0x18 ;  /* 0x0000000607068291 */ /* 0x002fe2000f8ec03f */
[----:B------:R-:W-:Y:S01]  /*0700*/  LOP3.LUT R22, R8, 0xc, R11, 0x78, !PT ;  /* 0x0000000c08167812 */ /* 0x000fe200078e780b */
[----:B------:R-:W-:Y:S01]  /*0710*/  IMAD.IADD R0, R2, 0x1, -R9 ;  /* 0x0000000102007824 */ /* 0x000fe200078e0a09 */
[----:B------:R-:W-:Y:S01]  /*0720*/  VOTEU.ALL UP0, P0 ;  /* 0x00000000003f7886 */ /* 0x000fe20000000000 */
[----:B------:R-:W-:Y:S01]  /*0730*/  LOP3.LUT P0, RZ, R6, 0x7, RZ, 0xc0, !PT ;  /* 0x0000000706ff7812 */ /* 0x000fe2000780c0ff */
[----:B------:R-:W-:-:S02]  /*0740*/  VIADD R6, R5, 0xffffffff ;  /* 0xffffffff05067836 */ /* 0x000fc40000000000 */
[----:B------:R-:W-:Y:S01]  /*0750*/  ISETP.NE.AND P1, PT, R0, 0x3, PT ;  /* 0x000000030000780c */ /* 0x000fe20003f25270 */
[----:B-----5:R-:W-:Y:S01]  /*0760*/  IMAD R9, R7, R24, R4 ;  /* 0x0000001807097224 */ /* 0x020fe200078e0204 */
[----:B------:R-:W-:Y:S02]  /*0770*/  ISETP.LT.U32.AND P0, PT, R22, 0x2, !P0 ;  /* 0x000000021600780c */ /* 0x000fe40004701070 */
[----:B------:R-:W-:Y:S01]  /*0780*/  ISETP.EQ.OR P1, PT, R0, RZ, !P1 ;  /* 0x000000ff0000720c */ /* 0x000fe20004f22670 */
[----:B------:R-:W0:Y:S02]  /*0790*/  FENCE.VIEW.ASYNC.S ;  /* 0x00000000000073c6 */ /* 0x000e240000000000 */
[----:B0-----:R0:W1:Y:S01]  /*07a0*/  @!UP0 SYNCS.EXCH.64 URZ, [UR6+0x90], UR4 ;  /* 0x00009004063f85b2 */ /* 0x0010620008000100 */
[----:B------:R-:W-:Y:S02]  /*07b0*/  @P4 LEA.HI R2, R22, R22, RZ, 0x1 ;  /* 0x0000001616024211 */ /* 0x000fe400078f08ff */
[----:B------:R-:W-:-:S02]  /*07c0*/  ISETP.EQ.AND P1, PT, R5, RZ, P1 ;  /* 0x000000ff0500720c */ /* 0x000fc40000f22270 */
[----:B------:R-:W-:Y:S02]  /*07d0*/  @P4 SHF.R.S32.HI R2, RZ, 0x1, R2 ;  /* 0x00000001ff024819 */ /* 0x000fe40000011402 */
[----:B------:R-:W-:Y:S02]  /*07e0*/  ISETP.GE.U32.AND P6, PT, R6, 0x2, PT ;  /* 0x000000020600780c */ /* 0x000fe40003fc6070 */
[----:B------:R-:W-:Y:S02]  /*07f0*/  @P4 ISETP.NE.AND P5, PT, R2, R9, PT ;  /* 0x000000090200420c */ /* 0x000fe40003fa5270 */
[----:B------:R-:W-:Y:S02]  /*0800*/  SEL R2, RZ, 0x1, !P0 ;  /* 0x00000001ff027807 */ /* 0x000fe40004000000 */
[----:B------:R-:W-:Y:S02]  /*0810*/  @P4 SEL R23, RZ, 0x1, P5 ;  /* 0x00000001ff174807 */ /* 0x000fe40002800000 */
[----:B------:R-:W-:Y:S01]  /*0820*/  SEL R19, RZ, 0x1, !P1 ;  /* 0x00000001ff137807 */ /* 0x000fe20004800000 */
[----:B------:R0:W2:Y:S01]  /*0830*/  @!UP1 SYNCS.EXCH.64 URZ, [UR6+0x98], UR4 ;  /* 0x00009804063f95b2 */ /* 0x0000a20008000100 */
[----:B------:R-:W-:Y:S01]  /*0840*/  LOP3.LUT R23, R23, R2, RZ, 0xc0, !PT ;  /* 0x0000000217177212 */ /* 0x000fe200078ec0ff */
[----:B------:R-:W-:Y:S01]  /*0850*/  NOP ;  /* 0x0000000000007918 */ /* 0x000fe20000000000 */
[----:B------:R-:W-:Y:S01]  /*0860*/  SEL R19, R19, 0x2, P6 ;  /* 0x0000000213137807 */ /* 0x000fe20003000000 */
[----:B------:R-:W-:Y:S06]  /*0870*/  @!P2 BRA `(.L_x_4) ;  /* 0x000000000008a947 */ /* 0x000fec0003800000 */
[----:B-12-4-:R-:W-:Y:S01]  /*0880*/  UCGABAR_ARV ;  /* 0x00000000000079c7 */ /* 0x016fe20008000000 */
[----:B------:R-:W-:Y:S05]  /*0890*/  BRA `(.L_x_5) ;  /* 0x0000000000047947 */ /* 0x000fea0003800000 */
.L_x_4:
[----:B-12-4-:R-:W-:Y:S01]  /*08a0*/  NOP ;  /* 0x0000000000007918 */ /* 0x016fe20000000000 */
.L_x_5:
[----:B------:R-:W1:Y:S01]  /*08b0*/  LDC R2, c[0x0][0x65c] ;  /* 0x00019700ff027b82 */ /* 0x000e620000000800 */
[----:B------:R-:W-:Y:S02]  /*08c0*/  IMAD.U32 R8, RZ, RZ, UR8 ;  /* 0x00000008ff087e24 */ /* 0x000fe4000f8e00ff */
[----:B------:R-:W-:Y:S01]  /*08d0*/  IMAD.MOV.U32 R9, RZ, RZ, RZ ;  /* 0x000000ffff097224 */ /* 0x000fe200078e00ff */
[----:B-1----:R-:W-:-:S04]  /*08e0*/  ISETP.NE.AND P1, PT, R2, 0x1, PT ;  /* 0x000000010200780c */ /* 0x002fc80003f25270 */
[----:B------:R-:W-:-:S09]  /*08f0*/  P2R R5, PR, RZ, 0x2 ;  /* 0x00000002ff057803 */ /* 0x000fd20000000000 */
[----:B------:R-:W1:Y:S01]  /*0900*/  @P1 LDC R17, c[0x0][0x10] ;  /* 0x00000400ff111b82 */ /* 0x000e620000000800 */
[----:B------:R-:W-:Y:S02]  /*0910*/  @P1 IMAD.MOV.U32 R5, RZ, RZ, RZ ;  /* 0x000000ffff051224 */ /* 0x000fe400078e00ff */
[----:B------:R-:W-:-:S05]  /*0920*/  @P1 IMAD.MOV.U32 R13, RZ, RZ, RZ ;  /* 0x000000ffff0d1224 */ /* 0x000fca00078e00ff */
[----:B------:R-:W2:Y:S01]  /*0930*/  @!P1 LDC R11, c[0x0][0xc] ;  /* 0x00000300ff0b9b82 */ /* 0x000ea20000000800 */
[----:B-1----:R-:W-:-:S04]  /*0940*/  @P1 IMAD.WIDE.U32 R16, R17, UR8, R4 ;  /* 0x0000000811101c25 */ /* 0x002fc8000f8e0004 */
[----:B------:R-:W-:Y:S02]  /*0950*/  @P1 IMAD.IADD R17, R17, 0x1, R13 ;  /* 0x0000000111111824 */ /* 0x000fe400078e020d */
[----:B--2---:R-:W-:-:S04]  /*0960*/  @!P1 IMAD.WIDE.U32 R8, R4, R11, R8 ;  /* 0x0000000b04089225 */ /* 0x004fc800078e0008 */
[----:B------:R-:W-:Y:S02]  /*0970*/  @!P1 IMAD.MOV.U32 R16, RZ, RZ, R8 ;  /* 0x000000ffff109224 */ /* 0x000fe400078e0008 */
[----:B------:R-:W-:Y:S01]  /*0980*/  @!P1 IMAD.MOV.U32 R17, RZ, RZ, R9 ;  /* 0x000000ffff119224 */ /* 0x000fe200078e0009 */
[----:B------:R-:W-:Y:S06]  /*0990*/  @!P2 BRA `(.L_x_6) ;  /* 0x00000000000ca947 */ /* 0x000fec0003800000 */
[----:B------:R-:W-:Y:S01]  /*09a0*/  UCGABAR_WAIT ;  /* 0x0000000000007dc7 */ /* 0x000fe20008000000 */
[----:B------:R-:W-:Y:S01]  /*09b0*/  CCTL.IVALL ;  /* 0x00000000ff00798f */ /* 0x000fe20002000000 */
[----:B------:R-:W-:Y:S05]  /*09c0*/  BRA `(.L_x_7) ;  /* 0x0000000000047947 */ /* 0x000fea0003800000 */
.L_x_6:
[----:B------:R-:W-:Y:S06]  /*09d0*/  BAR.SYNC.DEFER_BLOCKING 0x0 ;  /* 0x0000000000007b1d */ /* 0x000fec0000010000 */
.L_x_7:
[----:B------:R-:W-:Y:S05]  /*09e0*/  @!P3 BRA `(.L_x_8) ;  /* 0x0000004400c4b947 */ /* 0x000fea0003800000 */
[----:B------:R-:W-:-:S13]  /*09f0*/  ISETP.GT.U32.AND P0, PT, R6, 0x1, PT ;  /* 0x000000010600780c */ /* 0x000fda0003f04070 */
[----:B0-----:R-:W-:Y:S05]  /*0a00*/  @P0 EXIT ;  /* 0x000000000000094d */ /* 0x001fea0003800000 */
[----:B------:R-:W-:Y:S01]  /*0a10*/  ULDC.64 UR4, c[0x0][0x650] ;  /* 0x0001940000047ab9 */ /* 0x000fe20000000a00 */
[----:B------:R-:W-:Y:S01]  /*0a20*/  PRMT R0, RZ, 0x7610, R0 ;  /* 0x00007610ff007816 */ /* 0x000fe20000000000 */
[----:B------:R-:W-:Y:S01]  /*0a30*/  IMAD.MOV.U32 R61, RZ, RZ, -0x1 ;  /* 0xffffffffff3d7424 */ /* 0x000fe200078e00ff */
[----:B------:R-:W-:Y:S01]  /*0a40*/  ISETP.GE.U32.AND P0, PT, R16, UR4, PT ;  /* 0x0000000410007c0c */ /* 0x000fe2000bf06070 */
[----:B------:R-:W-:Y:S02]  /*0a50*/  IMAD.MOV.U32 R60, RZ, RZ, -0x1 ;  /* 0xffffffffff3c7424 */ /* 0x000fe400078e00ff */
[----:B------:R-:W-:Y:S01]  /*0a60*/  IMAD.MOV.U32 R57, RZ, RZ, -0x1 ;  /* 0xffffffffff397424 */ /* 0x000fe200078e00ff */
[----:B------:R-:W-:-:S13]  /*0a70*/  ISETP.GE.U32.AND.EX P0, PT, R17, UR5, PT, P0 ;  /* 0x0000000511007c0c */ /* 0x000fda000bf06100 */
[----:B------:R-:W-:Y:S05]  /*0a80*/  @P0 BRA `(.L_x_9) ;  /* 0x0000000400280947 */ /* 0x000fea0003800000 */
[----:B------:R-:W0:Y:S01]  /*0a90*/  LDC.64 R20, c[0x0][0x628] ;  /* 0x00018a00ff147b82 */ /* 0x000e220000000a00 */
[----:B------:R-:W-:Y:S02]  /*0aa0*/  IMAD.MOV.U32 R8, RZ, RZ, R16 ;  /* 0x000000ffff087224 */ /* 0x000fe400078e0010 */
[----:B------:R-:W-:-:S05]  /*0ab0*/  IMAD.MOV.U32 R9, RZ, RZ, R17 ;  /* 0x000000ffff097224 */ /* 0x000fca00078e0011 */
[----:B------:R-:W1:Y:S08]  /*0ac0*/  LDC R0, c[0x0][0x630] ;  /* 0x00018c00ff007b82 */ /* 0x000e700000000800 */
[----:B------:R-:W2:Y:S01]  /*0ad0*/  LDC.64 R26, c[0x0][0x620] ;  /* 0x00018800ff1a7b82 */ /* 0x000ea20000000a00 */
[----:B0-----:R-:W-:-:S04]  /*0ae0*/  ISETP.NE.U32.AND P0, PT, R20, RZ, PT ;  /* 0x000000ff1400720c */ /* 0x001fc80003f05070 */
[----:B------:R-:W-:-:S13]  /*0af0*/  ISETP.NE.AND.EX P0, PT, R21, RZ, PT, P0 ;  /* 0x000000ff1500720c */ /* 0x000fda0003f05300 */
[----:B-12---:R-:W-:Y:S05]  /*0b00*/  @!P0 BRA `(.L_x_10) ;  /* 0x0000000000288947 */ /* 0x006fea0003800000 */
[----:B------:R-:W0:Y:S02]  /*0b10*/  LDC R13, c[0x0][0x634] ;  /* 0x00018d00ff0d7b82 */ /* 0x000e240000000800 */
[----:B0-----:R-:W-:-:S05]  /*0b20*/  IADD3 R13, P0, R16, R13, RZ ;  /* 0x0000000d100d7210 */ /* 0x001fca0007f1e0ff */
[----:B------:R-:W-:-:S04]  /*0b30*/  IMAD.X R15, RZ, RZ, R17, P0 ;  /* 0x000000ffff0f7224 */ /* 0x000fc800000e0611 */
[----:B------:R-:W-:-:S04]  /*0b40*/  IMAD.WIDE.U32 R8, R15, R20, RZ ;  /* 0x000000140f087225 */ /* 0x000fc800078e00ff */
[----:B------:R-:W-:-:S04]  /*0b50*/  IMAD.WIDE.U32 R10, P0, R13, R21, R8 ;  /* 0x000000150d0a7225 */ /* 0x000fc80007800008 */
[----:B------:R-:W-:-:S04]  /*0b60*/  IMAD.WIDE.U32 R8, R13, R20, RZ ;  /* 0x000000140d087225 */ /* 0x000fc800078e00ff */
[----:B------:R-:W-:Y:S01]  /*0b70*/  IMAD.X R13, RZ, RZ, RZ, P0 ;  /* 0x000000ffff0d7224 */ /* 0x000fe200000e06ff */
[----:B------:R-:W-:Y:S01]  /*0b80*/  IADD3 RZ, P0, R9, R10, RZ ;  /* 0x0000000a09ff7210 */ /* 0x000fe20007f1e0ff */
[----:B------:R-:W-:-:S04]  /*0b90*/  IMAD.MOV.U32 R12, RZ, RZ, R11 ;  /* 0x000000ffff0c7224 */ /* 0x000fc800078e000b */
[----:B------:R-:W-:-:S08]  /*0ba0*/  IMAD.WIDE.U32.X R8, R15, R21, R12, P0 ;  /* 0x000000150f087225 */ /* 0x000fd000000e040c */
.L_x_10:
[----:B------:R-:W0:Y:S01]  /*0bb0*/  LDC.64 R20, c[0x0][0x640] ;  /* 0x00019000ff147b82 */ /* 0x000e220000000a00 */
[--C-:B------:R-:W-:Y:S01]  /*0bc0*/  SHF.R.U64 R57, R8, R0, R9.reuse ;  /* 0x0000000008397219 */ /* 0x100fe20000001209 */
[----:B------:R-:W-:Y:S01]  /*0bd0*/  IMAD R28, R7, R24, R4 ;  /* 0x00000018071c7224 */ /* 0x000fe200078e0204 */
[----:B------:R-:W-:Y:S01]  /*0be0*/  SHF.R.U32.HI R0, RZ, R0, R9 ;  /* 0x00000000ff007219 */ /* 0x000fe20000011609 */
[----:B------:R-:W-:Y:S01]  /*0bf0*/  IMAD.MOV.U32 R25, RZ, RZ, 0x1 ;  /* 0x00000001ff197424 */ /* 0x000fe200078e00ff */
[----:B------:R-:W-:-:S03]  /*0c00*/  IADD3 R5, P0, RZ, -R57, RZ ;  /* 0x80000039ff057210 */ /* 0x000fc60007f1e0ff */
[----:B------:R-:W1:Y:S02]  /*0c10*/  LDC R6, c[0x0][0x618] ;  /* 0x00018600ff067b82 */ /* 0x000e640000000800 */
[----:B------:R-:W-:-:S04]  /*0c20*/  IMAD.X R9, RZ, RZ, ~R0, P0 ;  /* 0x000000ffff097224 */ /* 0x000fc800000e0e00 */
[-C--:B------:R-:W-:Y:S02]  /*0c30*/  IMAD R0, R9, R26.reuse, RZ ;  /* 0x0000001a09007224 */ /* 0x080fe400078e02ff */
[----:B------:R-:W2:Y:S01]  /*0c40*/  LDC R11, c[0x0][0x608] ;  /* 0x00018200ff0b7b82 */ /* 0x000ea20000000800 */
[----:B------:R-:W-:-:S04]  /*0c50*/  IMAD.WIDE.U32 R8, R5, R26, R16 ;  /* 0x0000001a05087225 */ /* 0x000fc800078e0010 */
[----:B------:R-:W-:-:S03]  /*0c60*/  IMAD R5, R5, R27, R0 ;  /* 0x0000001b05057224 */ /* 0x000fc600078e0200 */
[----:B------:R-:W3:Y:S01]  /*0c70*/  LDC R12, c[0x0][0x658] ;  /* 0x00019600ff0c7b82 */ /* 0x000ee20000000800 */
[----:B0-----:R-:W-:Y:S01]  /*0c80*/  ISETP.NE.U32.AND P0, PT, R20, RZ, PT ;  /* 0x000000ff1400720c */ /* 0x001fe20003f05070 */
[----:B------:R-:W-:Y:S02]  /*0c90*/  IMAD.IADD R5, R9, 0x1, R5 ;  /* 0x0000000109057824 */ /* 0x000fe400078e0205 */
[----:B------:R-:W-:Y:S01]  /*0ca0*/  IMAD.MOV.U32 R9, RZ, RZ, -0x1 ;  /* 0xffffffffff097424 */ /* 0x000fe200078e00ff */
[----:B------:R-:W-:-:S03]  /*0cb0*/  ISETP.NE.AND.EX P0, PT, R21, RZ, PT, P0 ;  /* 0x000000ff1500720c */ /* 0x000fc60003f05300 */
[----:B------:R-:W0:Y:S01]  /*0cc0*/  LDC R15, c[0x0][0x600] ;  /* 0x00018000ff0f7b82 */ /* 0x000e220000000800 */
[-CC-:B-1----:R-:W-:Y:S02]  /*0cd0*/  SHF.R.U64 R13, R8, R6.reuse, R5.reuse ;  /* 0x00000006080d7219 */ /* 0x182fe40000001205 */
[----:B------:R-:W-:-:S05]  /*0ce0*/  SHF.R.U32.HI R0, RZ, R6, R5 ;  /* 0x00000006ff007219 */ /* 0x000fca0000011605 */
[----:B------:R-:W1:Y:S01]  /*0cf0*/  LDC R14, c[0x0][0x648] ;  /* 0x00019200ff0e7b82 */ /* 0x000e620000000800 */
[-CC-:B--2---:R-:W-:Y:S02]  /*0d00*/  SHF.R.U64 R29, R13, R11.reuse, R0.reuse ;  /* 0x0000000b0d1d7219 */ /* 0x184fe40000001200 */
[----:B------:R-:W-:-:S05]  /*0d10*/  SHF.R.U32.HI R5, RZ, R11, R0 ;  /* 0x0000000bff057219 */ /* 0x000fca0000011600 */
[----:B------:R-:W2:Y:S01]  /*0d20*/  LDC R26, c[0x0][0x638] ;  /* 0x00018e00ff1a7b82 */ /* 0x000ea20000000800 */
[-CC-:B---3--:R-:W-:Y:S02]  /*0d30*/  SHF.R.U64 R24, R29, R12.reuse, R5.reuse ;  /* 0x0000000c1d187219 */ /* 0x188fe40000001205 */
[-C--:B------:R-:W-:Y:S02]  /*0d40*/  SHF.L.U32 R0, R9, R12.reuse, RZ ;  /* 0x0000000c09007219 */ /* 0x080fe400000006ff */
[----:B------:R-:W-:Y:S01]  /*0d50*/  SHF.R.U32.HI R5, RZ, R12, R5 ;  /* 0x0000000cff057219 */ /* 0x000fe20000011605 */
[----:B------:R-:W-:Y:S01]  /*0d60*/  IMAD.MOV.U32 R4, RZ, RZ, R24 ;  /* 0x000000ffff047224 */ /* 0x000fe200078e0018 */
[----:B------:R-:W-:Y:S01]  /*0d70*/  LOP3.LUT R10, RZ, R0, RZ, 0x33, !PT ;  /* 0x00000000ff0a7212 */ /* 0x000fe200078e33ff */
[----:B------:R-:W3:Y:S01]  /*0d80*/  LDC R27, c[0x0][0x610] ;  /* 0x00018400ff1b7b82 */ /* 0x000ee20000000800 */
[----:B------:R-:W-:Y:S05]  /*0d90*/  @!P0 BRA `(.L_x_11) ;  /* 0x0000000000288947 */ /* 0x000fea0003800000 */
[----:B------:R-:W4:Y:S02]  /*0da0*/  LDC R9, c[0x0][0x64c] ;  /* 0x00019300ff097b82 */ /* 0x000f240000000800 */
[----:B----4-:R-:W-:-:S05]  /*0db0*/  IADD3 R9, P0, R24, R9, RZ ;  /* 0x0000000918097210 */ /* 0x010fca0007f1e0ff */
        /* <DEDUP_REMOVED lines=8> */
.L_x_11:
[----:B-1----:R-:W-:Y:S01]  /*0e40*/  SHF.R.U64 R4, R4, R14, R5 ;  /* 0x0000000e04047219 */ /* 0x002fe20000001205 */
[----:B0-----:R-:W-:Y:S01]  /*0e50*/  VIADD R6, R15, 0xffffffff ;  /* 0xffffffff0f067836 */ /* 0x001fe20000000000 */
[----:B------:R-:W-:Y:S02]  /*0e60*/  SHF.L.U32 R0, R25, R12, RZ ;  /* 0x0000000c19007219 */ /* 0x000fe400000006ff */
[----:B------:R-:W-:Y:S01]  /*0e70*/  LOP3.LUT R5, R29, R10, RZ, 0xc0, !PT ;  /* 0x0000000a1d057212 */ /* 0x000fe200078ec0ff */
[----:B------:R-:W-:Y:S01]  /*0e80*/  IMAD.MOV R7, RZ, RZ, -R4 ;  /* 0x000000ffff077224 */ /* 0x000fe200078e0a04 */
[----:B------:R-:W-:Y:S02]  /*0e90*/  SEL R3, R3, R28, !P1 ;  /* 0x0000001c03037207 */ /* 0x000fe40004800000 */
[----:B------:R-:W-:Y:S01]  /*0ea0*/  LOP3.LUT R6, R13, R6, RZ, 0xc0, !PT ;  /* 0x000000060d067212 */ /* 0x000fe200078ec0ff */
[----:B------:R-:W-:Y:S02]  /*0eb0*/  IMAD R4, R0, R4, R5 ;  /* 0x0000000400047224 */ /* 0x000fe400078e0205 */
[----:B--2---:R-:W-:-:S02]  /*0ec0*/  IMAD R0, R7, R26, R24 ;  /* 0x0000001a07007224 */ /* 0x004fc400078e0218 */
[----:B---3--:R-:W-:Y:S02]  /*0ed0*/  IMAD R3, R4, R27, R3 ;  /* 0x0000001b04037224 */ /* 0x008fe400078e0203 */
[----:B------:R-:W-:Y:S02]  /*0ee0*/  IMAD.MOV.U32 R5, RZ, RZ, 0x1 ;  /* 0x00000001ff057424 */ /* 0x000fe400078e00ff */
[----:B------:R-:W-:-:S03]  /*0ef0*/  IMAD R4, R0, R15, R6 ;  /* 0x0000000f00047224 */ /* 0x000fc600078e0206 */
[----:B------:R-:W-:Y:S02]  /*0f00*/  PRMT R0, R5, 0x7610, R0 ;  /* 0x0000761005007816 */ /* 0x000fe40000000000 */
[----:B------:R-:W-:Y:S02]  /*0f10*/  SEL R60, R4, R3, !P1 ;  /* 0x00000003043c7207 */ /* 0x000fe40004800000 */
[----:B------:R-:W-:-:S07]  /*0f20*/  SEL R61, R3, R4, !P1 ;  /* 0x00000004033d7207 */ /* 0x000fce0004800000 */
.L_x_9:
[----:B------:R-:W-:-:S08]  /*0f30*/  NOP ;  /* 0x0000000000007918 */ /* 0x000fd00000000000 */
[----:B------:R-:W0:Y:S02]  /*0f40*/  USETMAXREG.TRY_ALLOC.CTAPOOL UP0, 0xe8 ;  /* 0x000000e8000079c8 */ /* 0x000e240008000600 */
[----:B0-----:R-:W-:-:S13]  /*0f50*/  PLOP3.LUT P0, PT, PT, PT, UP0, 0x80, 0x0 ;  /* 0x000000000000781c */ /* 0x001fda0003f0f008 */
[----:B------:R-:W-:Y:S05]  /*0f60*/  @!P0 BRA `(.L_x_9) ;  /* 0xfffffffc00f08947 */ /* 0x000fea000383ffff */
[----:B------:R-:W-:Y:S01]  /*0f70*/  ULDC.64 UR4, c[0x0][0x598] ;  /* 0x0001660000047ab9 */ /* 0x000fe20000000a00 */
[----:B------:R-:W-:Y:S01]  /*0f80*/  ULDC.64 UR36, c[0x0][0x208] ;  /* 0x0000820000247ab9 */ /* 0x000fe20000000a00 */
[----:B------:R-:W-:-:S04]  /*0f90*/  ISETP.NE.U32.AND P0, PT, RZ, UR4, PT ;  /* 0x00000004ff007c0c */ /* 0x000fc8000bf05070 */
[----:B------:R-:W-:-:S13]  /*0fa0*/  ISETP.NE.AND.EX P0, PT, RZ, UR5, PT, P0 ;  /* 0x00000005ff007c0c */ /* 0x000fda000bf05300 */
[----:B------:R-:W-:Y:S05]  /*0fb0*/  @!P0 BRA `(.L_x_12) ;  /* 0x00000000001c8947 */ /* 0x000fea0003800000 */
[----:B------:R-:W0:Y:S02]  /*0fc0*/  LDC.64 R4, c[0x0][0x598] ;  /* 0x00016600ff047b82 */ /* 0x000e240000000a00 */
[----:B0-----:R-:W2:Y:S02]  /*0fd0*/  LDG.E.64 R4, desc[UR36][R4.64] ;  /* 0x0000002404047981 */ /* 0x001ea4000c1e1b00 */
[----:B--2---:R-:W-:-:S04]  /*0fe0*/  ISETP.NE.U32.AND P0, PT, R4, RZ, PT ;  /* 0x000000ff0400720c */ /* 0x004fc80003f05070 */
[----:B------:R-:W-:-:S13]  /*0ff0*/  ISETP.NE.AND.EX P0, PT, R5, RZ, PT, P0 ;  /* 0x000000ff0500720c */ /* 0x000fda0003f05300 */
[----:B------:R-:W-:Y:S05]  /*1000*/  @!P0 BRA `(.L_x_12) ;  /* 0x0000000000088947 */ /* 0x000fea0003800000 */
[----:B------:R0:W5:Y:S01]  /*1010*/  LD.E R56, desc[UR36][R4.64] ;  /* 0x0000002404387980 */ /* 0x000162000c101900 */
[----:B------:R-:W-:Y:S05]  /*1020*/  BRA `(.L_x_13) ;  /* 0x0000000000247947 */ /* 0x000fea0003800000 */
.L_x_12:
[----:B------:R-:W-:Y:S02]  /*1030*/  ULDC.64 UR4, c[0x0][0x588] ;  /* 0x0001620000047ab9 */ /* 0x000fe40000000a00 */
[----:B------:R-:W-:-:S04]  /*1040*/  ISETP.NE.U32.AND P0, PT, RZ, UR4, PT ;  /* 0x00000004ff007c0c */ /* 0x000fc8000bf05070 */
[----:B------:R-:W-:-:S13]  /*1050*/  ISETP.NE.AND.EX P0, PT, RZ, UR5, PT, P0 ;  /* 0x00000005ff007c0c */ /* 0x000fda000bf05300 */
[----:B------:R-:W-:Y:S05]  /*1060*/  @!P0 BRA `(.L_x_14) ;  /* 0x00000000000c8947 */ /* 0x000fea0003800000 */
[----:B------:R-:W0:Y:S02]  /*1070*/  LDC.64 R4, c[0x0][0x588] ;  /* 0x00016200ff047b82 */ /* 0x000e240000000a00 */
[----:B0-----:R1:W5:Y:S01]  /*1080*/  LDG.E R56, desc[UR36][R4.64] ;  /* 0x0000002404387981 */ /* 0x001362000c1e1900 */
[----:B------:R-:W-:Y:S05]  /*1090*/  BRA `(.L_x_13) ;  /* 0x0000000000087947 */ /* 0x000fea0003800000 */
.L_x_14:
[----:B------:R-:W-:Y:S02]  /*10a0*/  ULDC UR4, c[0x0][0x580] ;  /* 0x0001600000047ab9 */ /* 0x000fe40000000800 */
[----:B------:R-:W-:-:S07]  /*10b0*/  IMAD.U32 R56, RZ, RZ, UR4 ;  /* 0x00000004ff387e24 */ /* 0x000fce000f8e00ff */
.L_x_13:
[----:B------:R-:W-:Y:S02]  /*10c0*/  ULDC.64 UR4, c[0x0][0x5a0] ;  /* 0x0001680000047ab9 */ /* 0x000fe40000000a00 */
[----:B------:R-:W-:-:S04]  /*10d0*/  ISETP.NE.U32.AND P0, PT, RZ, UR4, PT ;  /* 0x00000004ff007c0c */ /* 0x000fc8000bf05070 */
[----:B------:R-:W-:-:S13]  /*10e0*/  ISETP.NE.AND.EX P0, PT, RZ, UR5, PT, P0 ;  /* 0x00000005ff007c0c */ /* 0x000fda000bf05300 */
[----:B------:R-:W-:Y:S05]  /*10f0*/  @!P0 BRA `(.L_x_15) ;  /* 0x00000000001c8947 */ /* 0x000fea0003800000 */
[----:B01----:R-:W0:Y:S02]  /*1100*/  LDC.64 R4, c[0x0][0x5a0] ;  /* 0x00016800ff047b82 */ /* 0x003e240000000a00 */
[----:B0-----:R-:W2:Y:S02]  /*1110*/  LDG.E.64 R4, desc[UR36][R4.64] ;  /* 0x0000002404047981 */ /* 0x001ea4000c1e1b00 */
[----:B--2---:R-:W-:-:S04]  /*1120*/  ISETP.NE.U32.AND P0, PT, R4, RZ, PT ;  /* 0x000000ff0400720c */ /* 0x004fc80003f05070 */
[----:B------:R-:W-:-:S13]  /*1130*/  ISETP.NE.AND.EX P0, PT, R5, RZ, PT, P0 ;  /* 0x000000ff0500720c */ /* 0x000fda0003f05300 */
[----:B------:R-:W-:Y:S05]  /*1140*/  @!P0 BRA `(.L_x_15) ;  /* 0x0000000000088947 */ /* 0x000fea0003800000 */
[----:B------:R0:W5:Y:S01]  /*1150*/  LD.E R58, desc[UR36][R4.64] ;  /* 0x00000024043a7980 */ /* 0x000162000c101900 */
[----:B------:R-:W-:Y:S05]  /*1160*/  BRA `(.L_x_16) ;  /* 0x0000000000247947 */ /* 0x000fea0003800000 */
.L_x_15:
[----:B------:R-:W-:Y:S02]  /*1170*/  ULDC.64 UR4, c[0x0][0x590] ;  /* 0x0001640000047ab9 */ /* 0x000fe40000000a00 */
[----:B------:R-:W-:-:S04]  /*1180*/  ISETP.NE.U32.AND P0, PT, RZ, UR4, PT ;  /* 0x00000004ff007c0c */ /* 0x000fc8000bf05070 */
[----:B------:R-:W-:-:S13]  /*1190*/  ISETP.NE.AND.EX P0, PT, RZ, UR5, PT, P0 ;  /* 0x00000005ff007c0c */ /* 0x000fda000bf05300 */
[----:B------:R-:W-:Y:S05]  /*11a0*/  @!P0 BRA `(.L_x_17) ;  /* 0x00000000000c8947 */ /* 0x000fea0003800000 */
[----:B------:R-:W2:Y:S02]  /*11b0*/  LDC.64 R58, c[0x0][0x590] ;  /* 0x00016400ff3a7b82 */ /* 0x000ea40000000a00 */
[----:B--2---:R2:W5:Y:S01]  /*11c0*/  LDG.E R58, desc[UR36][R58.64] ;  /* 0x000000243a3a7981 */ /* 0x004562000c1e1900 */
[----:B------:R-:W-:Y:S05]  /*11d0*/  BRA `(.L_x_16) ;  /* 0x0000000000087947 */ /* 0x000fea0003800000 */
.L_x_17:
[----:B------:R-:W-:Y:S02]  /*11e0*/  ULDC UR4, c[0x0][0x584] ;  /* 0x0001610000047ab9 */ /* 0x000fe40000000800 */
[----:B------:R-:W-:-:S07]  /*11f0*/  IMAD.U32 R58, RZ, RZ, UR4 ;  /* 0x00000004ff3a7e24 */ /* 0x000fce000f8e00ff */
.L_x_16:
[----:B------:R-:W-:-:S13]  /*1200*/  LOP3.LUT P0, RZ, R0, 0xff, RZ, 0xc0, !PT ;  /* 0x000000ff00ff7812 */ /* 0x000fda000780c0ff */
[----:B------:R-:W-:Y:S05]  /*1210*/  @!P0 EXIT ;  /* 0x000000000000894d */ /* 0x000fea0003800000 */
[----:B------:R-:W-:Y:S01]  /*1220*/  ULDC UR4, c[0x0][0x28c] ;  /* 0x0000a30000047ab9 */ /* 0x000fe20000000800 */
[----:B------:R-:W-:Y:S01]  /*1230*/  LOP3.LUT R76, R19, 0x1, RZ, 0xfc, !PT ;  /* 0x00000001134c7812 */ /* 0x000fe200078efcff */
[----:B------:R-:W-:Y:S01]  /*1240*/  UIADD3 UR4, UR4, 0x3f, URZ ;  /* 0x0000003f04047890 */ /* 0x000fe2000fffe03f */
[----:B------:R-:W-:Y:S01]  /*1250*/  UMOV UR38, URZ ;  /* 0x0000003f00267c82 */ /* 0x000fe20008000000 */
[----:B------:R-:W-:Y:S02]  /*1260*/  UMOV UR39, URZ ;  /* 0x0000003f00277c82 */ /* 0x000fe40008000000 */
[----:B------:R-:W-:-:S04]  /*1270*/  USHF.R.S32.HI UR5, URZ, 0x1f, UR4 ;  /* 0x0000001f3f057899 */ /* 0x000fc80008011404 */
[----:B------:R-:W-:-:S04]  /*1280*/  ULEA.HI UR5, UR5, UR4, URZ, 0x6 ;  /* 0x0000000405057291 */ /* 0x000fc8000f8f303f */
[----:B------:R-:W-:-:S12]  /*1290*/  USHF.R.S32.HI UR40, URZ, 0x6, UR5 ;  /* 0x000000063f287899 */ /* 0x000fd80008011405 */
.L_x_97:
[----:B------:R-:W-:Y:S01]  /*12a0*/  LOP3.LUT R0, R18, 0x80, RZ, 0xc0, !PT ;  /* 0x0000008012007812 */ /* 0x000fe200078ec0ff */
[----:B---3--:R-:W3:Y:S01]  /*12b0*/  S2UR UR7, SR_CgaCtaId ;  /* 0x00000000000779c3 */ /* 0x008ee20000008800 */
[----:B------:R-:W-:Y:S02]  /*12c0*/  UMOV UR6, 0x400 ;  /* 0x0000040000067882 */ /* 0x000fe40000000000 */
[----:B------:R-:W-:-:S06]  /*12d0*/  SHF.R.U32.HI R0, RZ, 0x7, R0 ;  /* 0x00000007ff007819 */ /* 0x000fcc0000011600 */
[----:B----4-:R-:W4:Y:S01]  /*12e0*/  SHFL.IDX PT, R0, R0, RZ, 0x1f ;  /* 0x00001fff00007589 */ /* 0x010f2200000e0000 */
[----:B---3--:R-:W-:Y:S01]  /*12f0*/  ULEA UR6, UR7, UR6, 0x18 ;  /* 0x0000000607067291 */ /* 0x008fe2000f8ec03f */
[----:B----4-:R-:W-:-:S13]  /*1300*/  R2UR UR4, R0 ;  /* 0x00000000000472ca */ /* 0x010fda00000e0000 */
[----:B------:R-:W-:-:S04]  /*1310*/  ULEA.HI UR5, UR4, UR4, URZ, 0x1 ;  /* 0x0000000404057291 */ /* 0x000fc8000f8f083f */
[----:B------:R-:W-:-:S04]  /*1320*/  ULOP3.LUT UR5, UR5, 0x7fffe, URZ, 0xc0, !UPT ;  /* 0x0007fffe05057892 */ /* 0x000fc8000f8ec03f */
[----:B------:R-:W-:-:S03]  /*1330*/  UIADD3 UR5, UR4, -UR5, URZ ;  /* 0x8000000504057290 */ /* 0x000fc6000fffe03f */
[----:B------:R-:W-:Y:S01]  /*1340*/  ULDC UR4, c[0x0][0x28c] ;  /* 0x0000a30000047ab9 */ /* 0x000fe20000000800 */
[----:B------:R-:W-:Y:S01]  /*1350*/  ULEA UR5, UR5, UR6, 0xd ;  /* 0x0000000605057291 */ /* 0x000fe2000f8e683f */
[----:B------:R-:W-:-:S03]  /*1360*/  ISETP.LT.AND P0, PT, RZ, UR4, PT ;  /* 0x00000004ff007c0c */ /* 0x000fc6000bf01270 */
[----:B------:R-:W-:-:S04]  /*1370*/  UIADD3 UR5, UR5, 0x180, URZ ;  /* 0x0000018005057890 */ /* 0x000fc8000fffe03f */
[----:B------:R-:W-:-:S04]  /*1380*/  USHF.R.U32.HI UR5, URZ, 0x4, UR5 ;  /* 0x000000043f057899 */ /* 0x000fc80008011605 */
[----:B------:R-:W-:Y:S02]  /*1390*/  ULOP3.LUT UR41, UR5, 0x3fff, URZ, 0xc0, !UPT ;  /* 0x00003fff05297892 */ /* 0x000fe4000f8ec03f */
[----:B01---5:R-:W-:Y:S10]  /*13a0*/  @P0 BRA `(.L_x_18) ;  /* 0x0000000000400947 */ /* 0x023ff40003800000 */
[----:B------:R-:W-:Y:S01]  /*13b0*/  MOV R0, 0x0 ;  /* 0x0000000000007802 */ /* 0x000fe20000000f00 */
[----:B------:R-:W-:Y:S01]  /*13c0*/  ULDC.64 UR4, c[0x4][0x68] ;  /* 0x01001a0000047ab9 */ /* 0x000fe20000000a00 */
[----:B------:R-:W-:Y:S01]  /*13d0*/  ULDC.64 UR6, c[0x4][0x8] ;  /* 0x0100020000067ab9 */ /* 0x000fe20000000a00 */
[----:B01----:R-:W-:Y:S01]  /*13e0*/  IMAD.U32 R4, RZ, RZ, UR4 ;  /* 0x00000004ff047e24 */ /* 0x003fe2000f8e00ff */
[----:B------:R0:W1:Y:S01]  /*13f0*/  LDC.64 R14, c[0x4][R0] ;  /* 0x01000000000e7b82 */ /* 0x0000620000000a00 */
[----:B------:R-:W-:Y:S01]  /*1400*/  IMAD.U32 R5, RZ, RZ, UR5 ;  /* 0x00000005ff057e24 */ /* 0x000fe2000f8e00ff */
[----:B------:R-:W-:Y:S01]  /*1410*/  ULDC.64 UR4, c[0x4][0x70] ;  /* 0x01001c0000047ab9 */ /* 0x000fe20000000a00 */
[----:B------:R-:W-:Y:S02]  /*1420*/  IMAD.U32 R10, RZ, RZ, UR6 ;  /* 0x00000006ff0a7e24 */ /* 0x000fe4000f8e00ff */
[----:B------:R-:W-:Y:S02]  /*1430*/  IMAD.U32 R6, RZ, RZ, UR4 ;  /* 0x00000004ff067e24 */ /* 0x000fe4000f8e00ff */
[----:B------:R-:W-:-:S02]  /*1440*/  IMAD.U32 R7, RZ, RZ, UR5 ;  /* 0x00000005ff077e24 */ /* 0x000fc4000f8e00ff */
[----:B------:R-:W-:Y:S02]  /*1450*/  IMAD.U32 R11, RZ, RZ, UR7 ;  /* 0x00000007ff0b7e24 */ /* 0x000fe4000f8e00ff */
[----:B------:R-:W-:Y:S02]  /*1460*/  IMAD.MOV.U32 R8, RZ, RZ, 0x1e1 ;  /* 0x000001e1ff087424 */ /* 0x000fe400078e00ff */
[----:B------:R-:W-:Y:S02]  /*1470*/  IMAD.MOV.U32 R12, RZ, RZ, 0x1 ;  /* 0x00000001ff0c7424 */ /* 0x000fe400078e00ff */
[----:B0-----:R-:W-:-:S07]  /*1480*/  IMAD.MOV.U32 R13, RZ, RZ, RZ ;  /* 0x000000ffff0d7224 */ /* 0x001fce00078e00ff */
[----:B------:R-:W-:-:S07]  /*1490*/  LEPC R20, `(.L_x_18) ;  /* 0x000000001014794e */ /* 0x000fce0000000000 */
[----:B-12--5:R-:W-:Y:S05]  /*14a0*/  CALL.ABS.NOINC R14 ;  /* 0x000000000e007343 */ /* 0x026fea0003c00000 */
.L_x_18:
[----:B------:R-:W-:-:S13]  /*14b0*/  ISETP.NE.AND P0, PT, R76, 0x3, PT ;  /* 0x000000034c00780c */ /* 0x000fda0003f05270 */
[----:B------:R-:W-:Y:S05]  /*14c0*/  @!P0 BRA `(.L_x_19) ;  /* 0x0000000000048947 */ /* 0x000fea0003800000 */
[----:B------:R-:W-:Y:S01]  /*14d0*/  BPT.TRAP 0x1 ;  /* 0x000000040000795c */ /* 0x000fe20000300000 */
.L_x_19:
[----:B------:R-:W3:Y:S01]  /*14e0*/  S2UR UR5, SR_CgaCtaId ;  /* 0x00000000000579c3 */ /* 0x000ee20000008800 */
[----:B------:R-:W-:Y:S01]  /*14f0*/  UMOV UR4, 0x400 ;  /* 0x0000040000047882 */ /* 0x000fe20000000000 */
[----:B------:R-:W-:Y:S02]  /*1500*/  IMAD.U32 R0, RZ, RZ, UR38 ;  /* 0x00000026ff007e24 */ /* 0x000fe4000f8e00ff */
[----:B------:R-:W-:-:S03]  /*1510*/  IMAD.U32 R3, RZ, RZ, UR39 ;  /* 0x00000027ff037e24 */ /* 0x000fc6000f8e00ff */
[----:B------:R-:W-:Y:S01]  /*1520*/  SHF.L.U32 R0, R0, 0x1f, RZ ;  /* 0x0000001f00007819 */ /* 0x000fe200000006ff */
[----:B---3--:R-:W-:-:S06]  /*1530*/  ULEA UR4, UR5, UR4, 0x18 ;  /* 0x0000000405047291 */ /* 0x008fcc000f8ec03f */
[----:B------:R-:W-:-:S04]  /*1540*/  IMAD.U32 R6, RZ, RZ, UR4 ;  /* 0x00000004ff067e24 */ /* 0x000fc8000f8e00ff */
[----:B------:R-:W-:-:S04]  /*1550*/  IMAD R3, R3, 0x8, R6 ;  /* 0x0000000803037824 */ /* 0x000fc800078e0206 */
[----:B------:R3:W4:Y:S01]  /*1560*/  SYNCS.PHASECHK.TRANS64.TRYWAIT P1, [R3+URZ], R0 ;  /* 0x00000000030075a7 */ /* 0x000722000802017f */
[----:B------:R-:W-:Y:S05]  /*1570*/  @!P0 BRA `(.L_x_20) ;  /* 0x0000000000048947 */ /* 0x000fea0003800000 */
[----:B------:R-:W-:Y:S01]  /*1580*/  BPT.TRAP 0x1 ;  /* 0x000000040000795c */ /* 0x000fe20000300000 */
.L_x_20:
[----:B----4-:R-:W-:Y:S05]  /*1590*/  @P1 BRA `(.L_x_21) ;  /* 0x0000000000081947 */ /* 0x010fea0003800000 */
[----:B------:R-:W4:Y:S02]  /*15a0*/  SYNCS.PHASECHK.TRANS64.TRYWAIT P1, [R3+URZ], R0 ;  /* 0x00000000030075a7 */ /* 0x000f24000802017f */
[----:B----4-:R-:W-:Y:S05]  /*15b0*/  @!P1 BRA `(.L_x_22) ;  /* 0x0000005000d09947 */ /* 0x010fea0003800000 */
.L_x_21:
[----:B------:R-:W-:-:S04]  /*15c0*/  UISETP.LT.AND UP0, UPT, UR40, 0x1, UPT ;  /* 0x000000012800788c */ /* 0x000fc8000bf01270 */
[----:B------:R-:W-:-:S06]  /*15d0*/  USEL UR4, UR40, 0x1, UP0 ;  /* 0x0000000128047887 */ /* 0x000fcc0008000000 */
[----:B---34-:R-:W-:Y:S01]  /*15e0*/  IMAD.U32 R0, RZ, RZ, UR4 ;  /* 0x00000004ff007e24 */ /* 0x018fe2000f8e00ff */
[----:B------:R-:W-:Y:S05]  /*15f0*/  WARPSYNC.ALL ;  /* 0x0000000000007948 */ /* 0x000fea0003800000 */
[----:B------:R-:W-:-:S04]  /*1600*/  IADD3 R0, -R0, UR40, RZ ;  /* 0x0000002800007c10 */ /* 0x000fc8000fffe1ff */
[----:B------:R-:W-:Y:S02]  /*1610*/  ISETP.GE.AND P1, PT, R0, 0x1, PT ;  /* 0x000000010000780c */ /* 0x000fe40003f26270 */
[----:B------:R-:W-:Y:S01]  /*1620*/  R2UR UR4, R6 ;  /* 0x00000000060472ca */ /* 0x000fe200000e0000 */
[----:B------:R-:W-:Y:S01]  /*1630*/  WARPGROUP.ARRIVE ;  /* 0x00000000000079c5 */ /* 0x000fe20000000000 */
[----:B------:R-:W-:Y:S01]  /*1640*/  UMOV UR9, 0x40000040 ;  /* 0x4000004000097882 */ /* 0x000fe20000000000 */
[----:B------:R-:W-:-:S10]  /*1650*/  UMOV UR11, 0x40000040 ;  /* 0x40000040000b7882 */ /* 0x000fd40000000000 */
[----:B------:R-:W-:-:S04]  /*1660*/  UIADD3 UR4, UR4, 0x30180, URZ ;  /* 0x0003018004047890 */ /* 0x000fc8000fffe03f */
[----:B------:R-:W-:-:S04]  /*1670*/  USHF.R.U32.HI UR4, URZ, 0x4, UR4 ;  /* 0x000000043f047899 */ /* 0x000fc80008011604 */
[----:B------:R-:W-:Y:S02]  /*1680*/  ULOP3.LUT UR5, UR4, 0x3fff, URZ, 0xc0, !UPT ;  /* 0x00003fff04057892 */ /* 0x000fe4000f8ec03f */
[----:B------:R-:W-:Y:S02]  /*1690*/  ULOP3.LUT UR4, UR41, 0x10000, URZ, 0xfc, !UPT ;  /* 0x0001000029047892 */ /* 0x000fe4000f8efc3f */
[----:B------:R-:W-:Y:S02]  /*16a0*/  ULOP3.LUT UR5, UR5, 0x10000, URZ, 0xfc, !UPT ;  /* 0x0001000005057892 */ /* 0x000fe4000f8efc3f */
[----:B------:R-:W-:Y:S02]  /*16b0*/  UIMAD UR7, UR39, 0x600, UR4 ;  /* 0x00000600270778a4 */ /* 0x000fe4000f8e0204 */
[----:B------:R-:W-:Y:S02]  /*16c0*/  ULEA UR6, UR39, UR5, 0x8 ;  /* 0x0000000527067291 */ /* 0x000fe4000f8e403f */
[----:B------:R-:W-:-:S03]  /*16d0*/  UIADD3 UR12, UR7, 0x400, URZ ;  /* 0x00000400070c7890 */ /* 0x000fc6000fffe03f */
[----:B------:R-:W-:Y:S02]  /*16e0*/  UMOV UR8, UR7 ;  /* 0x0000000700087c82 */ /* 0x000fe40008000000 */
[----:B------:R-:W-:Y:S02]  /*16f0*/  UMOV UR10, UR6 ;  /* 0x00000006000a7c82 */ /* 0x000fe40008000000 */
[----:B------:R-:W-:Y:S01]  /*1700*/  HGMMA.64x32x16.F32.BF16 R40, gdesc[UR8], RZ, !UPT, gsb0 ;  /* 0x00600000082879f0 */ /* 0x000fe2000c0018ff */
[----:B------:R-:W-:Y:S01]  /*1710*/  UMOV UR8, UR12 ;  /* 0x0000000c00087c82 */ /* 0x000fe20008000000 */
[----:B------:R-:W-:Y:S01]  /*1720*/  UMOV UR9, 0x40000040 ;  /* 0x4000004000097882 */ /* 0x000fe20000000000 */
[----:B------:R-:W-:Y:S01]  /*1730*/  UIADD3 UR12, UR7, 0x402, URZ ;  /* 0x00000402070c7890 */ /* 0x000fe2000fffe03f */
[----:B------:R-:W-:Y:S02]  /*1740*/  WARPGROUP.DEPBAR.LE gsb0, 0x0 ;  /* 0x00008000000079c5 */ /* 0x000fe40000010000 */
[----:B------:R-:W-:-:S06]  /*1750*/  WARPGROUP.ARRIVE ;  /* 0x00000000000079c5 */ /* 0x000fcc0000000000 */
[----:B------:R-:W-:Y:S01]  /*1760*/  HGMMA.64x32x16.F32.BF16 R24, gdesc[UR8], RZ, !UPT, gsb0 ;  /* 0x00600000081879f0 */ /* 0x000fe2000c0018ff */
[----:B------:R-:W-:Y:S02]  /*1770*/  UIADD3 UR8, UR7, 0x2, URZ ;  /* 0x0000000207087890 */ /* 0x000fe4000fffe03f */
[----:B------:R-:W-:Y:S01]  /*1780*/  UIADD3 UR10, UR6, 0x2, URZ ;  /* 0x00000002060a7890 */ /* 0x000fe2000fffe03f */
[----:B------:R-:W-:Y:S01]  /*1790*/  UMOV UR9, 0x40000040 ;  /* 0x4000004000097882 */ /* 0x000fe20000000000 */
[----:B------:R-:W-:Y:S01]  /*17a0*/  UMOV UR11, 0x40000040 ;  /* 0x40000040000b7882 */ /* 0x000fe20000000000 */
[----:B------:R-:W-:Y:S02]  /*17b0*/  WARPGROUP.DEPBAR.LE gsb0, 0x0 ;  /* 0x00008000000079c5 */ /* 0x000fe40000010000 */
[----:B------:R-:W-:-:S06]  /*17c0*/  WARPGROUP.ARRIVE ;  /* 0x00000000000079c5 */ /* 0x000fcc0000000000 */
[----:B------:R-:W-:Y:S01]  /*17d0*/  HGMMA.64x32x16.F32.BF16 R40, gdesc[UR8], R40, gsb0 ;  /* 0x00600000082879f0 */ /* 0x000fe20008001828 */
[----:B------:R-:W-:Y:S01]  /*17e0*/  UMOV UR8, UR12 ;  /* 0x0000000c00087c82 */ /* 0x000fe20008000000 */
[----:B------:R-:W-:Y:S01]  /*17f0*/  UMOV UR9, 0x40000040 ;  /* 0x4000004000097882 */ /* 0x000fe20000000000 */
[----:B------:R-:W-:Y:S01]  /*1800*/  UIADD3 UR12, UR7, 0x404, URZ ;  /* 0x00000404070c7890 */ /* 0x000fe2000fffe03f */
[----:B------:R-:W-:Y:S02]  /*1810*/  WARPGROUP.DEPBAR.LE gsb0, 0x0 ;  /* 0x00008000000079c5 */ /* 0x000fe40000010000 */
[----:B------:R-:W-:-:S06]  /*1820*/  WARPGROUP.ARRIVE ;  /* 0x00000000000079c5 */ /* 0x000fcc0000000000 */
[----:B------:R-:W-:Y:S01]  /*1830*/  HGMMA.64x32x16.F32.BF16 R24, gdesc[UR8], R24, gsb0 ;  /* 0x00600000081879f0 */ /* 0x000fe20008001818 */
        /* <DEDUP_REMOVED lines=9> */
[----:B------:R-:W-:Y:S02]  /*18d0*/  WARPGROUP.DEPBAR.LE gsb0, 0x0 ;  /* 0x00008000000079c5 */ /* 0x000fe40000010000 */
[----:B------:R-:W-:-:S06]  /*18e0*/  WARPGROUP.ARRIVE ;  /* 0x00000000000079c5 */ /* 0x000fcc0000000000 */
[----:B------:R-:W-:Y:S01]  /*18f0*/  HGMMA.64x32x16.F32.BF16 R24, gdesc[UR8], R24, gsb0 ;  /* 0x00600000081879f0 */ /* 0x000fe20008001818 */
[----:B------:R-:W-:Y:S02]  /*1900*/  UIADD3 UR8, UR7, 0x6, URZ ;  /* 0x0000000607087890 */ /* 0x000fe4000fffe03f */
[----:B------:R-:W-:Y:S01]  /*1910*/  UIADD3 UR10, UR6, 0x6, URZ ;  /* 0x00000006060a7890 */ /* 0x000fe2000fffe03f */
[----:B------:R-:W-:Y:S01]  /*1920*/  UMOV UR9, 0x40000040 ;  /* 0x4000004000097882 */ /* 0x000fe20000000000 */
[----:B------:R-:W-:Y:S01]  /*1930*/  UMOV UR11, 0x40000040 ;  /* 0x40000040000b7882 */ /* 0x000fe20000000000 */
[----:B------:R-:W-:Y:S01]  /*1940*/  UIADD3 UR7, UR7, 0x406, URZ ;  /* 0x0000040607077890 */ /* 0x000fe2000fffe03f */
[----:B------:R-:W-:Y:S02]  /*1950*/  WARPGROUP.DEPBAR.LE gsb0, 0x0 ;  /* 0x00008000000079c5 */ /* 0x000fe40000010000 */
[----:B------:R-:W-:-:S06]  /*1960*/  WARPGROUP.ARRIVE ;  /* 0x00000000000079c5 */ /* 0x000fcc0000000000 */
[----:B------:R-:W-:Y:S01]  /*1970*/  HGMMA.64x32x16.F32.BF16 R40, gdesc[UR8], R40, gsb0 ;  /* 0x00600000082879f0 */ /* 0x000fe20008001828 */
[----:B------:R-:W-:Y:S01]  /*1980*/  UMOV UR8, UR7 ;  /* 0x0000000700087c82 */ /* 0x000fe20008000000 */
[----:B------:R-:W-:Y:S01]  /*1990*/  UMOV UR9, 0x40000040 ;  /* 0x4000004000097882 */ /* 0x000fe20000000000 */
[----:B------:R-:W-:Y:S02]  /*19a0*/  WARPGROUP.DEPBAR.LE gsb0, 0x0 ;  /* 0x00008000000079c5 */ /* 0x000fe40000010000 */
[----:B------:R-:W-:-:S06]  /*19b0*/  WARPGROUP.ARRIVE ;  /* 0x00000000000079c5 */ /* 0x000fcc0000000000 */
[----:B------:R-:W-:Y:S03]  /*19c0*/  HGMMA.64x32x16.F32.BF16 R24, gdesc[UR8], R24, gsb0 ;  /* 0x00600000081879f0 */ /* 0x000fe60008001818 */
[----:B------:R-:W-:Y:S02]  /*19d0*/  WARPGROUP.DEPBAR.LE gsb0, 0x0 ;  /* 0x00008000000079c5 */ /* 0x000fe40000010000 */
[----:B------:R-:W-:Y:S05]  /*19e0*/  @!P1 BRA `(.L_x_23) ;  /* 0x0000000400849947 */ /* 0x000fea0003800000 */
[----:B------:R-:W-:Y:S02]  /*19f0*/  UIADD3 UR6, UR39, 0x1, URZ ;  /* 0x0000000127067890 */ /* 0x000fe4000fffe03f */
[----:B------:R-:W-:Y:S02]  /*1a00*/  IMAD.U32 R3, RZ, RZ, UR39 ;  /* 0x00000027ff037e24 */ /* 0x000fe4000f8e00ff */
[----:B------:R-:W-:-:S04]  /*1a10*/  UISETP.NE.AND UP0, UPT, UR6, 0x8, UPT ;  /* 0x000000080600788c */ /* 0x000fc8000bf05270 */
[----:B------:R-:W-:Y:S02]  /*1a20*/  USEL UR7, URZ, 0x1, UP0 ;  /* 0x000000013f077887 */ /* 0x000fe40008000000 */
[----:B------:R-:W-:Y:S02]  /*1a30*/  USEL UR6, UR6, URZ, UP0 ;  /* 0x0000003f06067287 */ /* 0x000fe40008000000 */
[----:B------:R-:W-:-:S06]  /*1a40*/  ULOP3.LUT UR7, UR38, UR7, URZ, 0x3c, !UPT ;  /* 0x0000000726077292 */ /* 0x000fcc000f8e3c3f */
[----:B------:R-:W-:-:S07]  /*1a50*/  IMAD.U32 R7, RZ, RZ, UR7 ;  /* 0x00000007ff077e24 */ /* 0x000fce000f8e00ff */
.L_x_30:
[----:B------:R-:W-:Y:S05]  /*1a60*/  @!P0 BRA `(.L_x_24) ;  /* 0x0000000000048947 */ /* 0x000fea0003800000 */
[----:B------:R-:W-:Y:S01]  /*1a70*/  BPT.TRAP 0x1 ;  /* 0x000000040000795c */ /* 0x000fe20000300000 */
.L_x_24:
[----:B------:R-:W3:Y:S01]  /*1a80*/  S2UR UR8, SR_CgaCtaId ;  /* 0x00000000000879c3 */ /* 0x000ee20000008800 */
[----:B------:R-:W-:Y:S01]  /*1a90*/  UMOV UR7, 0x400 ;  /* 0x0000040000077882 */ /* 0x000fe20000000000 */
[----:B01----:R-:W-:Y:S01]  /*1aa0*/  IMAD.U32 R5, RZ, RZ, UR6 ;  /* 0x00000006ff057e24 */ /* 0x003fe2000f8e00ff */
[----:B------:R-:W-:Y:S01]  /*1ab0*/  SHF.L.U32 R4, R7, 0x1f, RZ ;  /* 0x0000001f07047819 */ /* 0x000fe200000006ff */
[----:B---3--:R-:W-:-:S06]  /*1ac0*/  ULEA UR7, UR8, UR7, 0x18 ;  /* 0x0000000708077291 */ /* 0x008fcc000f8ec03f */
[----:B------:R-:W-:-:S04]  /*1ad0*/  IMAD.U32 R6, RZ, RZ, UR7 ;  /* 0x00000007ff067e24 */ /* 0x000fc8000f8e00ff */
[----:B------:R-:W-:-:S04]  /*1ae0*/  IMAD R5, R5, 0x8, R6 ;  /* 0x0000000805057824 */ /* 0x000fc800078e0206 */
[----:B------:R0:W1:Y:S01]  /*1af0*/  SYNCS.PHASECHK.TRANS64.TRYWAIT P1, [R5+URZ], R4 ;  /* 0x00000004050075a7 */ /* 0x000062000802017f */
[----:B------:R-:W-:Y:S05]  /*1b00*/  @!P0 BRA `(.L_x_25) ;  /* 0x0000000000048947 */ /* 0x000fea0003800000 */
[----:B------:R-:W-:Y:S01]  /*1b10*/  BPT.TRAP 0x1 ;  /* 0x000000040000795c */ /* 0x000fe20000300000 */
.L_x_25:
[----:B-1----:R-:W-:Y:S05]  /*1b20*/  @P1 BRA `(.L_x_26) ;  /* 0x0000000000081947 */ /* 0x002fea0003800000 */
[----:B------:R-:W1:Y:S02]  /*1b30*/  SYNCS.PHASECHK.TRANS64.TRYWAIT P1, [R5+URZ], R4 ;  /* 0x00000004050075a7 */ /* 0x000e64000802017f */
[----:B-1----:R-:W-:Y:S05]  /*1b40*/  @!P1 BRA `(.L_x_27) ;  /* 0x0000004c00809947 */ /* 0x002fea0003800000 */
.L_x_26:
[----:B------:R-:W-:Y:S01]  /*1b50*/  ULEA UR7, UR6, UR5, 0x8 ;  /* 0x0000000506077291 */ /* 0x000fe2000f8e403f */
[----:B------:R-:W-:Y:S01]  /*1b60*/  WARPGROUP.ARRIVE ;  /* 0x00000000000079c5 */ /* 0x000fe20000000000 */
[----:B------:R-:W-:Y:S01]  /*1b70*/  UIMAD UR12, UR6, 0x600, UR4 ;  /* 0x00000600060c78a4 */ /* 0x000fe2000f8e0204 */
[----:B------:R-:W-:Y:S01]  /*1b80*/  UMOV UR11, 0x40000040 ;  /* 0x40000040000b7882 */ /* 0x000fe20000000000 */
[----:B------:R-:W-:Y:S02]  /*1b90*/  UMOV UR9, 0x40000040 ;  /* 0x4000004000097882 */ /* 0x000fe40000000000 */
[----:B------:R-:W-:Y:S01]  /*1ba0*/  UIADD3 UR13, UR12, 0x400, URZ ;  /* 0x000004000c0d7890 */ /* 0x000fe2000fffe03f */
[----:B------:R-:W-:Y:S02]  /*1bb0*/  UMOV UR10, UR7 ;  /* 0x00000007000a7c82 */ /* 0x000fe40008000000 */
[----:B------:R-:W-:Y:S02]  /*1bc0*/  UMOV UR8, UR12 ;  /* 0x0000000c00087c82 */ /* 0x000fe40008000000 */
[----:B------:R-:W-:Y:S01]  /*1bd0*/  HGMMA.64x32x16.F32.BF16 R40, gdesc[UR8], R40, gsb0 ;  /* 0x00600000082879f0 */ /* 0x000fe20008001828 */
[----:B------:R-:W-:Y:S01]  /*1be0*/  UMOV UR9, 0x40000040 ;  /* 0x4000004000097882 */ /* 0x000fe20000000000 */
[----:B------:R-:W-:Y:S01]  /*1bf0*/  UMOV UR8, UR13 ;  /* 0x0000000d00087c82 */ /* 0x000fe20008000000 */
[----:B------:R-:W-:Y:S01]  /*1c00*/  UIADD3 UR13, UR12, 0x402, URZ ;  /* 0x000004020c0d7890 */ /* 0x000fe2000fffe03f */
[----:B------:R-:W-:-:S02]  /*1c10*/  WARPGROUP.DEPBAR.LE gsb0, 0x0 ;  /* 0x00008000000079c5 */ /* 0x000fc40000010000 */
        /* <DEDUP_REMOVED lines=42> */
[----:B------:R-:W-:Y:S01]  /*1ec0*/  BPT.TRAP 0x1 ;  /* 0x000000040000795c */ /* 0x000fe20000300000 */
.L_x_28:
[----:B------:R-:W-:-:S13]  /*1ed0*/  ISETP.NE.AND P1, PT, R23, RZ, PT ;  /* 0x000000ff1700720c */ /* 0x000fda0003f25270 */
[----:B01----:R-:W-:-:S04]  /*1ee0*/  @P1 IMAD R4, R3, 0x8, R6 ;  /* 0x0000000803041824 */ /* 0x003fc800078e0206 */
[----:B------:R-:W-:-:S05]  /*1ef0*/  @P1 VIADD R5, R4, 0x40 ;  /* 0x0000004004051836 */ /* 0x000fca0000000000 */
[----:B------:R-:W-:-:S04]  /*1f00*/  @P1 PRMT R5, R22, 0x654, R5 ;  /* 0x0000065416051816 */ /* 0x000fc80000000005 */
[----:B------:R0:W-:Y:S01]  /*1f10*/  @P1 SYNCS.ARRIVE.TRANS64.RED.A1T0 RZ, [R5+URZ], RZ ;  /* 0x000000ff05ff19a7 */ /* 0x0001e2000810043f */
[----:B------:R-:W-:-:S13]  /*1f20*/  ISETP.GT.U32.AND P1, PT, R19, 0x1, PT ;  /* 0x000000011300780c */ /* 0x000fda0003f24070 */
[----:B0-----:R-:W-:Y:S05]  /*1f30*/  @P1 BRA `(.L_x_29) ;  /* 0x0000000000041947 */ /* 0x001fea0003800000 */
[----:B------:R-:W-:Y:S01]  /*1f40*/  BPT.TRAP 0x1 ;  /* 0x000000040000795c */ /* 0x000fe20000300000 */
.L_x_29:
[----:B------:R-:W-:Y:S01]  /*1f50*/  UIADD3 UR6, UR6, 0x1, URZ ;  /* 0x0000000106067890 */ /* 0x000fe2000fffe03f */
[C---:B------:R-:W-:Y:S01]  /*1f60*/  ISETP.GT.AND P2, PT, R0.reuse, 0x1, PT ;  /* 0x000000010000780c */ /* 0x040fe20003f44270 */
[----:B------:R-:W-:Y:S02]  /*1f70*/  VIADD R3, R3, 0x1 ;  /* 0x0000000103037836 */ /* 0x000fe40000000000 */
[----:B------:R-:W-:Y:S01]  /*1f80*/  UISETP.NE.AND UP0, UPT, UR6, 0x8, UPT ;  /* 0x000000080600788c */ /* 0x000fe2000bf05270 */
[----:B------:R-:W-:Y:S02]  /*1f90*/  VIADD R0, R0, 0xffffffff ;  /* 0xffffffff00007836 */ /* 0x000fe40000000000 */
[C---:B------:R-:W-:Y:S01]  /*1fa0*/  ISETP.NE.AND P1, PT, R3.reuse, 0x8, PT ;  /* 0x000000080300780c */ /* 0x040fe20003f25270 */
[----:B------:R-:W-:Y:S02]  /*1fb0*/  USEL UR7, URZ, 0x1, UP0 ;  /* 0x000000013f077887 */ /* 0x000fe40008000000 */
[----:B------:R-:W-:Y:S01]  /*1fc0*/  USEL UR6, UR6, URZ, UP0 ;  /* 0x0000003f06067287 */ /* 0x000fe20008000000 */
[----:B------:R-:W-:-:S03]  /*1fd0*/  SEL R3, R3, RZ, P1 ;  /* 0x000000ff03037207 */ /* 0x000fc60000800000 */
[----:B------:R-:W-:Y:S01]  /*1fe0*/  LOP3.LUT R7, R7, UR7, RZ, 0x3c, !PT ;  /* 0x0000000707077c12 */ /* 0x000fe2000f8e3cff */
[----:B------:R-:W-:Y:S07]  /*1ff0*/  @P2 BRA `(.L_x_30) ;  /* 0xfffffff800982947 */ /* 0x000fee000383ffff */
.L_x_23:
[----:B------:R-:W3:Y:S02]  /*2000*/  LDC R0, c[0x0][0x28c] ;  /* 0x0000a300ff007b82 */ /* 0x000ee40000000800 */
[----:B---3--:R-:W-:-:S13]  /*2010*/  ISETP.GE.AND P1, PT, R0, 0x1, PT ;  /* 0x000000010000780c */ /* 0x008fda0003f26270 */
[----:B------:R-:W-:Y:S05]  /*2020*/  @!P1 BRA `(.L_x_31) ;  /* 0x0000000000409947 */ /* 0x000fea0003800000 */
[----:B------:R-:W-:Y:S05]  /*2030*/  @!P0 BRA `(.L_x_32) ;  /* 0x0000000000048947 */ /* 0x000fea0003800000 */
[----:B------:R-:W-:Y:S01]  /*2040*/  BPT.TRAP 0x1 ;  /* 0x000000040000795c */ /* 0x000fe20000300000 */
.L_x_32:
[----:B------:R-:W-:Y:S01]  /*2050*/  ISETP.NE.AND P0, PT, R23, RZ, PT ;  /* 0x000000ff1700720c */ /* 0x000fe20003f05270 */
[----:B------:R-:W-:-:S12]  /*2060*/  UISETP.LT.AND UP1, UPT, UR40, 0x1, UPT ;  /* 0x000000012800788c */ /* 0x000fd8000bf21270 */
[----:B------:R-:W-:-:S05]  /*2070*/  VOTEU.ANY UP0, P0 ;  /* 0x00000000003f7886 */ /* 0x000fca0000000100 */
[----:B------:R-:W-:-:S04]  /*2080*/  @UP0 USEL UR4, UR40, 0x1, UP1 ;  /* 0x0000000128040887 */ /* 0x000fc80008800000 */
[----:B------:R-:W-:-:S06]  /*2090*/  @UP0 UIADD3 UR4, UR39, UR40, -UR4 ;  /* 0x0000002827040290 */ /* 0x000fcc000fffe804 */
[----:B------:R-:W-:-:S04]  /*20a0*/  IMAD.U32 R0, RZ, RZ, UR4 ;  /* 0x00000004ff007e24 */ /* 0x000fc8000f8e00ff */
[----:B------:R-:W-:-:S05]  /*20b0*/  @P0 IMAD.SHL.U32 R0, R0, 0x8, RZ ;  /* 0x0000000800000824 */ /* 0x000fca00078e00ff */
[----:B------:R-:W-:-:S04]  /*20c0*/  @P0 LOP3.LUT R0, R0, 0x38, RZ, 0xc0, !PT ;  /* 0x0000003800000812 */ /* 0x000fc800078ec0ff */
[----:B------:R-:W-:-:S04]  /*20d0*/  @P0 IADD3 R3, R6, 0x40, R0 ;  /* 0x0000004006030810 */ /* 0x000fc80007ffe000 */
[----:B------:R-:W-:-:S04]  /*20e0*/  @P0 PRMT R3, R22, 0x654, R3 ;  /* 0x0000065416030816 */ /* 0x000fc80000000003 */
[----:B------:R3:W-:Y:S01]  /*20f0*/  @P0 SYNCS.ARRIVE.TRANS64.RED.A1T0 RZ, [R3+URZ], RZ ;  /* 0x000000ff03ff09a7 */ /* 0x0007e2000810043f */
[----:B------:R-:W-:-:S13]  /*2100*/  ISETP.GT.U32.AND P0, PT, R19, 0x1, PT ;  /* 0x000000011300780c */ /* 0x000fda0003f04070 */
[----:B---3--:R-:W-:Y:S05]  /*2110*/  @P0 BRA `(.L_x_31) ;  /* 0x0000000000040947 */ /* 0x008fea0003800000 */
[----:B------:R-:W-:Y:S01]  /*2120*/  BPT.TRAP 0x1 ;  /* 0x000000040000795c */ /* 0x000fe20000300000 */
.L_x_31:
[----:B------:R-:W3:Y:S01]  /*2130*/  LDC R7, c[0x0][0x288] ;  /* 0x0000a200ff077b82 */ /* 0x000ee20000000800 */
[--C-:B------:R-:W-:Y:S01]  /*2140*/  SHF.R.U32.HI R0, RZ, 0x7, R18.reuse ;  /* 0x00000007ff007819 */ /* 0x100fe20000011612 */
[----:B------:R-:W-:Y:S01]  /*2150*/  UIADD3 UR39, UR40, UR39, URZ ;  /* 0x0000002728277290 */ /* 0x000fe2000fffe03f */
[----:B------:R-:W-:Y:S01]  /*2160*/  SHF.R.U32.HI R3, RZ, 0x2, R18 ;  /* 0x00000002ff037819 */ /* 0x000fe20000011612 */
[----:B------:R-:W-:Y:S01]  /*2170*/  ULDC UR8, c[0x0][0x284] ;  /* 0x0000a10000087ab9 */ /* 0x000fe20000000800 */
[----:B01----:R-:W-:Y:S01]  /*2180*/  LOP3.LUT R4, R18, 0x60, RZ, 0xc0, !PT ;  /* 0x0000006012047812 */ /* 0x003fe200078ec0ff */
[----:B------:R-:W-:Y:S01]  /*2190*/  USHF.R.U32.HI UR4, URZ, 0x3, UR39 ;  /* 0x000000033f047899 */ /* 0x000fe20008011627 */
[----:B------:R-:W-:Y:S01]  /*21a0*/  LOP3.LUT R0, R0, 0x1, RZ, 0xc0, !PT ;  /* 0x0000000100007812 */ /* 0x000fe200078ec0ff */
[----:B------:R-:W-:Y:S01]  /*21b0*/  UISETP.GT.U32.AND UP1, UPT, UR39, 0x7, UPT ;  /* 0x000000072700788c */ /* 0x000fe2000bf24070 */
[----:B------:R-:W-:Y:S01]  /*21c0*/  LOP3.LUT R3, R3, 0x7, RZ, 0xc0, !PT ;  /* 0x0000000703037812 */ /* 0x000fe200078ec0ff */
[----:B------:R-:W-:Y:S01]  /*21d0*/  ULOP3.LUT UR4, UR4, 0x1, URZ, 0xc0, !UPT ;  /* 0x0000000104047892 */ /* 0x000fe2000f8ec03f */
[----:B------:R-:W-:Y:S01]  /*21e0*/  SHF.R.U32.HI R4, RZ, 0x1, R4 ;  /* 0x00000001ff047819 */ /* 0x000fe20000011604 */
[----:B------:R-:W-:Y:S01]  /*21f0*/  IMAD.SHL.U32 R6, R0, 0x40, RZ ;  /* 0x0000004000067824 */ /* 0x000fe200078e00ff */
[----:B------:R-:W-:Y:S01]  /*2200*/  SHF.R.S32.HI R13, RZ, 0x1f, R57 ;  /* 0x0000001fff0d7819 */ /* 0x000fe20000011439 */
[----:B------:R-:W-:Y:S01]  /*2210*/  UISETP.NE.U32.AND UP0, UPT, UR4, 0x1, UPT ;  /* 0x000000010400788c */ /* 0x000fe2000bf05070 */
[-CC-:B------:R-:W-:Y:S01]  /*2220*/  IADD3 R5, RZ, -R4.reuse, -R3.reuse ;  /* 0x80000004ff057210 */ /* 0x180fe20007ffe803 */
[----:B------:R-:W-:Y:S01]  /*2230*/  ULDC.64 UR6, c[0x0][0x5d0] ;  /* 0x0001740000067ab9 */ /* 0x000fe20000000a00 */
[----:B------:R-:W-:Y:S01]  /*2240*/  LOP3.LUT R3, R6, 0x40, R3, 0xe2, !PT ;  /* 0x0000004006037812 */ /* 0x000fe200078ee203 */
[----:B------:R-:W-:Y:S01]  /*2250*/  IMAD.SHL.U32 R6, R18, 0x2, RZ ;  /* 0x0000000212067824 */ /* 0x000fe200078e00ff */
[----:B------:R-:W-:Y:S01]  /*2260*/  UISETP.LT.U32.AND UP1, UPT, UR40, 0x8, UP1 ;  /* 0x000000082800788c */ /* 0x000fe20008f21070 */
[----:B--2---:R-:W-:Y:S01]  /*2270*/  IMAD R59, R0, -0x40, R5 ;  /* 0xffffffc0003b7824 */ /* 0x004fe200078e0205 */
[----:B------:R-:W-:Y:S01]  /*2280*/  LOP3.LUT R0, R18, 0x3, RZ, 0xc0, !PT ;  /* 0x0000000312007812 */ /* 0x000fe200078ec0ff */
[----:B------:R-:W-:Y:S01]  /*2290*/  UISETP.GT.U32.AND UP0, UPT, UR40, 0x7, !UP0 ;  /* 0x000000072800788c */ /* 0x000fe2000c704070 */
[----:B------:R-:W-:Y:S01]  /*22a0*/  LOP3.LUT R62, R3, R4, RZ, 0xfc, !PT ;  /* 0x00000004033e7212 */ /* 0x000fe200078efcff */
[----:B------:R-:W-:Y:S01]  /*22b0*/  IMAD.SHL.U32 R3, R60, 0x20, RZ ;  /* 0x000000203c037824 */ /* 0x000fe200078e00ff */
[----:B------:R-:W-:Y:S01]  /*22c0*/  USEL UR5, URZ, 0x1, !UP1 ;  /* 0x000000013f057887 */ /* 0x000fe2000c800000 */
[----:B---3--:R-:W-:Y:S01]  /*22d0*/  IMAD R8, R0, -0x2, R7 ;  /* 0xfffffffe00087824 */ /* 0x008fe200078e0207 */
[----:B------:R-:W-:Y:S01]  /*22e0*/  USEL UR4, URZ, 0x1, !UP0 ;  /* 0x000000013f047887 */ /* 0x000fe2000c000000 */
[----:B------:R-:W-:Y:S01]  /*22f0*/  IMAD R0, R61, 0xc0, RZ ;  /* 0x000000c03d007824 */ /* 0x000fe200078e02ff */
[----:B------:R-:W-:Y:S01]  /*2300*/  ISETP.GE.AND P0, PT, R3, R7, PT ;  /* 0x000000070300720c */ /* 0x000fe20003f06270 */
[----:B------:R-:W-:Y:S01]  /*2310*/  IMAD R4, R13, UR6, RZ ;  /* 0x000000060d047c24 */ /* 0x000fe2000f8e02ff */
[----:B------:R-:W-:Y:S01]  /*2320*/  LOP3.LUT R6, R3, 0x6, R6, 0xf8, !PT ;  /* 0x0000000603067812 */ /* 0x000fe200078ef806 */
[----:B------:R-:W-:Y:S01]  /*2330*/  IMAD.MOV.U32 R63, RZ, RZ, RZ ;  /* 0x000000ffff3f7224 */ /* 0x000fe200078e00ff */
[C---:B------:R-:W-:Y:S01]  /*2340*/  ISETP.GE.OR P0, PT, R0.reuse, UR8, P0 ;  /* 0x0000000800007c0c */ /* 0x040fe20008706670 */
[----:B------:R-:W-:Y:S01]  /*2350*/  IMAD R9, R57, UR7, R4 ;  /* 0x0000000739097c24 */ /* 0x000fe2000f8e0204 */
[----:B------:R-:W-:Y:S01]  /*2360*/  SHF.R.S32.HI R7, RZ, 0x1f, R6 ;  /* 0x0000001fff077819 */ /* 0x000fe20000011406 */
[----:B------:R-:W-:Y:S01]  /*2370*/  ULOP3.LUT UR39, UR39, 0x7, URZ, 0xc0, !UPT ;  /* 0x0000000727277892 */ /* 0x000fe2000f8ec03f */
[----:B------:R-:W-:Y:S01]  /*2380*/  IADD3 R59, -R0, UR8, R59 ;  /* 0x00000008003b7c10 */ /* 0x000fe2000fffe13b */
[----:B------:R-:W-:Y:S01]  /*2390*/  ULOP3.LUT UR38, UR4, UR38, UR5, 0x96, !UPT ;  /* 0x0000002604267292 */ /* 0x000fe2000f8e9605 */
[----:B------:R-:W-:-:S02]  /*23a0*/  IMAD.IADD R3, R8, 0x1, -R3 ;  /* 0x0000000108037824 */ /* 0x000fc400078e0a03 */
[----:B------:R-:W-:-:S04]  /*23b0*/  IMAD.WIDE.U32 R4, R57, UR6, R6 ;  /* 0x0000000639047c25 */ /* 0x000fc8000f8e0006 */
[----:B------:R-:W-:Y:S02]  /*23c0*/  IMAD.IADD R9, R5, 0x1, R9 ;  /* 0x0000000105097824 */ /* 0x000fe400078e0209 */
[----:B------:R-:W-:-:S04]  /*23d0*/  IMAD.WIDE R62, R61, 0xc0, R62 ;  /* 0x000000c03d3e7825 */ /* 0x000fc800078e023e */
[----:B------:R-:W-:Y:S02]  /*23e0*/  IMAD.MOV.U32 R0, RZ, RZ, -0x1 ;  /* 0xffffffffff007424 */ /* 0x000fe400078e00ff */
[----:B------:R-:W-:Y:S01]  /*23f0*/  IMAD.MOV.U32 R8, RZ, RZ, R4 ;  /* 0x000000ffff087224 */ /* 0x000fe200078e0004 */
[----:B------:R-:W-:Y:S06]  /*2400*/  @P0 BRA `(.L_x_33) ;  /* 0x0000002400900947 */ /* 0x000fec0003800000 */
[----:B------:R-:W0:Y:S01]  /*2410*/  LDC.64 R4, c[0x0][0x5c8] ;  /* 0x00017200ff047b82 */ /* 0x000e220000000a00 */
[----:B-----5:R-:W-:Y:S01]  /*2420*/  FSETP.NEU.AND P1, PT, R58, RZ, PT ;  /* 0x000000ff3a00720b */ /* 0x020fe20003f2d000 */
[----:B------:R-:W-:Y:S01]  /*2430*/  BSSY B0, `(.L_x_33) ;  /* 0x0000261000007945 */ /* 0x000fe20003800000 */
[----:B------:R-:W-:-:S04]  /*2440*/  ISETP.GT.AND P3, PT, R59, RZ, PT ;  /* 0x000000ff3b00720c */ /* 0x000fc80003f64270 */
[----:B------:R-:W-:Y:S01]  /*2450*/  ISETP.GT.AND P0, PT, R3, RZ, P3 ;  /* 0x000000ff0300720c */ /* 0x000fe20001f04270 */
[-C--:B0-----:R-:W-:Y:S02]  /*2460*/  IMAD R10, R63, R4.reuse, RZ ;  /* 0x000000043f0a7224 */ /* 0x081fe400078e02ff */
[----:B------:R-:W-:-:S04]  /*2470*/  IMAD.WIDE.U32 R66, R62, R4, R8 ;  /* 0x000000043e427225 */ /* 0x000fc800078e0008 */
[----:B------:R-:W-:-:S04]  /*2480*/  IMAD R9, R62, R5, R10 ;  /* 0x000000053e097224 */ /* 0x000fc800078e020a */
[----:B------:R-:W-:Y:S01]  /*2490*/  IMAD.IADD R75, R67, 0x1, R9 ;  /* 0x00000001434b7824 */ /* 0x000fe200078e0209 */
[----:B------:R-:W-:Y:S06]  /*24a0*/  @!P1 BRA `(.L_x_34) ;  /* 0x0000001800d49947 */ /* 0x000fec0003800000 */
[----:B------:R-:W0:Y:S01]  /*24b0*/  LDC.64 R10, c[0x0][0x5b8] ;  /* 0x00016e00ff0a7b82 */ /* 0x000e220000000a00 */
[----:B------:R-:W-:-:S07]  /*24c0*/  ULDC.64 UR4, c[0x0][0x5c0] ;  /* 0x0001700000047ab9 */ /* 0x000fce0000000a00 */
[----:B------:R-:W1:Y:S08]  /*24d0*/  LDC.64 R20, c[0x0][0x5b0] ;  /* 0x00016c00ff147b82 */ /* 0x000e700000000a00 */
[----:B------:R-:W2:Y:S01]  /*24e0*/  LDC.64 R8, c[0x0][0x5a8] ;  /* 0x00016a00ff087b82 */ /* 0x000ea20000000a00 */
[----:B0-----:R-:W-:-:S04]  /*24f0*/  IMAD R12, R13, R10, RZ ;  /* 0x0000000a0d0c7224 */ /* 0x001fc800078e02ff */
[C---:B------:R-:W-:Y:S02]  /*2500*/  IMAD R67, R57.reuse, R11, R12 ;  /* 0x0000000b39437224 */ /* 0x040fe400078e020c */
[----:B------:R-:W-:-:S04]  /*2510*/  IMAD.WIDE.U32 R12, R57, R10, R6 ;  /* 0x0000000a390c7225 */ /* 0x000fc800078e0006 */
[-C--:B-1----:R-:W-:Y:S02]  /*2520*/  IMAD R11, R63, R20.reuse, RZ ;  /* 0x000000143f0b7224 */ /* 0x082fe400078e02ff */
[----:B------:R-:W-:Y:S02]  /*2530*/  IMAD.IADD R15, R13, 0x1, R67 ;  /* 0x000000010d0f7824 */ /* 0x000fe400078e0243 */
[----:B------:R-:W-:Y:S02]  /*2540*/  IMAD.MOV.U32 R14, RZ, RZ, R12 ;  /* 0x000000ffff0e7224 */ /* 0x000fe400078e000c */
[C---:B------:R-:W-:Y:S02]  /*2550*/  IMAD R73, R62.reuse, R21, R11 ;  /* 0x000000153e497224 */ /* 0x040fe400078e020b */
[----:B------:R-:W-:-:S04]  /*2560*/  IMAD.WIDE.U32 R60, R62, R20, R14 ;  /* 0x000000143e3c7225 */ /* 0x000fc800078e000e */
[----:B------:R-:W-:Y:S01]  /*2570*/  IMAD.IADD R11, R61, 0x1, R73 ;  /* 0x000000013d0b7824 */ /* 0x000fe200078e0249 */
[----:B--2---:R-:W-:-:S04]  /*2580*/  LEA R64, P1, R60, R8, 0x1 ;  /* 0x000000083c407211 */ /* 0x004fc800078208ff */
[----:B------:R-:W-:-:S05]  /*2590*/  LEA.HI.X R65, R60, R9, R11, 0x1, P1 ;  /* 0x000000093c417211 */ /* 0x000fca00008f0c0b */
[----:B------:R0:W2:Y:S01]  /*25a0*/  @P0 LDG.E.LTC128B.U16 R11, desc[UR36][R64.64] ;  /* 0x00000024400b0981 */ /* 0x0000a2000c1e1520 */
[----:B------:R-:W-:Y:S01]  /*25b0*/  LEA R60, P1, R66, UR4, 0x1 ;  /* 0x00000004423c7c11 */ /* 0x000fe2000f8208ff */
[----:B------:R-:W-:Y:S01]  /*25c0*/  IMAD.WIDE.U32 R68, R62, R20, R6 ;  /* 0x000000143e447225 */ /* 0x000fe200078e0006 */
[----:B------:R-:W-:Y:S03]  /*25d0*/  BSSY B1, `(.L_x_35) ;  /* 0x0000011000017945 */ /* 0x000fe60003800000 */
[----:B------:R-:W-:Y:S02]  /*25e0*/  IMAD.IADD R69, R73, 0x1, R69 ;  /* 0x0000000149457824 */ /* 0x000fe400078e0245 */
[----:B------:R-:W-:-:S04]  /*25f0*/  IMAD.WIDE.U32 R70, R57, R10, R68 ;  /* 0x0000000a39467225 */ /* 0x000fc800078e0044 */
[----:B0-----:R-:W-:Y:S01]  /*2600*/  IMAD.SHL.U32 R64, R20, 0x8, RZ ;  /* 0x0000000814407824 */ /* 0x001fe200078e00ff */
[----:B------:R-:W-:Y:S01]  /*2610*/  LEA R68, P2, R70, R8, 0x1 ;  /* 0x0000000846447211 */ /* 0x000fe200078408ff */
[----:B--2---:R-:W-:-:S04]  /*2620*/  IMAD.U32 R61, R11, 0x10000, RZ ;  /* 0x000100000b3d7824 */ /* 0x004fc800078e00ff */
[----:B------:R-:W-:-:S04]  /*2630*/  FMUL R61, R61, R58 ;  /* 0x0000003a3d3d7220 */ /* 0x000fc80000400000 */
[----:B------:R-:W-:Y:S01]  /*2640*/  FFMA R61, R40, R56, R61 ;  /* 0x00000038283d7223 */ /* 0x000fe2000000003d */
[----:B------:R-:W-:-:S04]  /*2650*/  IMAD.IADD R40, R67, 0x1, R71 ;  /* 0x0000000143287824 */ /* 0x000fc800078e0247 */
[----:B------:R-:W-:Y:S02]  /*2660*/  F2FP.BF16.F32.PACK_AB R65, RZ, R61 ;  /* 0x0000003dff41723e */ /* 0x000fe400000010ff */
[----:B------:R-:W-:Y:S02]  /*2670*/  LEA.HI.X R61, R66, UR5, R75, 0x1, P1 ;  /* 0x00000005423d7c11 */ /* 0x000fe400088f0c4b */
[----:B------:R-:W-:Y:S02]  /*2680*/  ISETP.GT.AND P1, PT, R3, 0x1, P3 ;  /* 0x000000010300780c */ /* 0x000fe40001f24270 */
[----:B------:R-:W-:Y:S01]  /*2690*/  LEA.HI.X R69, R70, R9, R40, 0x1, P2 ;  /* 0x0000000946457211 */ /* 0x000fe200010f0c28 */
[----:B------:R0:W-:Y:S02]  /*26a0*/  @P0 STG.E.U16 desc[UR36][R60.64], R65 ;  /* 0x000000413c000986 */ /* 0x0001e4000c101524 */
[----:B0-----:R-:W-:-:S08]  /*26b0*/  SHF.L.U64.HI R65, R20, 0x3, R21 ;  /* 0x0000000314417819 */ /* 0x001fd00000010215 */
[----:B------:R-:W-:Y:S05]  /*26c0*/  @!P1 BRA `(.L_x_36) ;  /* 0x0000000000049947 */ /* 0x000fea0003800000 */
[----:B------:R0:W5:Y:S02]  /*26d0*/  LDG.E.LTC128B.U16 R11, desc[UR36][R68.64+0x2] ;  /* 0x00000224440b7981 */ /* 0x000164000c1e1520 */
.L_x_36:
[----:B------:R-:W-:Y:S05]  /*26e0*/  BSYNC B1 ;  /* 0x0000000000017941 */ /* 0x000fea0003800000 */
.L_x_35:
[----:B-----5:R-:W-:Y:S01]  /*26f0*/  IMAD.U32 R71, R11, 0x10000, RZ ;  /* 0x000100000b477824 */ /* 0x020fe200078e00ff */
[----:B------:R-:W-:Y:S01]  /*2700*/  ISETP.GT.AND P0, PT, R59, 0x8, PT ;  /* 0x000000083b00780c */ /* 0x000fe20003f04270 */
[----:B------:R-:W-:-:S04]  /*2710*/  IMAD.WIDE.U32 R74, R62, R20, R64 ;  /* 0x000000143e4a7225 */ /* 0x000fc800078e0040 */
[----:B------:R-:W-:Y:S01]  /*2720*/  FMUL R40, R71, R58 ;  /* 0x0000003a47287220 */ /* 0x000fe20000400000 */
[----:B------:R-:W-:Y:S01]  /*2730*/  ISETP.GT.AND P2, PT, R3, RZ, P0 ;  /* 0x000000ff0300720c */ /* 0x000fe20000744270 */
[----:B------:R-:W-:Y:S02]  /*2740*/  IMAD.IADD R71, R73, 0x1, R75 ;  /* 0x0000000149477824 */ /* 0x000fe400078e024b */
[----:B------:R-:W-:Y:S01]  /*2750*/  FFMA R40, R41, R56, R40 ;  /* 0x0000003829287223 */ /* 0x000fe20000000028 */
[----:B------:R-:W-:-:S04]  /*2760*/  IADD3 R41, P4, R12, R74, RZ ;  /* 0x0000004a0c297210 */ /* 0x000fc80007f9e0ff */
[----:B------:R-:W-:Y:S01]  /*2770*/  F2FP.BF16.F32.PACK_AB R40, RZ, R40 ;  /* 0x00000028ff28723e */ /* 0x000fe200000010ff */
[----:B------:R-:W-:Y:S01]  /*2780*/  IMAD.X R66, R71, 0x1, R15, P4 ;  /* 0x0000000147427824 */ /* 0x000fe200020e060f */
[----:B------:R-:W-:-:S04]  /*2790*/  LEA R72, P4, R41, R8, 0x1 ;  /* 0x0000000829487211 */ /* 0x000fc800078808ff */
[--C-:B------:R-:W-:Y:S02]  /*27a0*/  LEA.HI.X R73, R41, R9, R66.reuse, 0x1, P4 ;  /* 0x0000000929497211 */ /* 0x100fe400020f0c42 */
[----:B------:R-:W-:Y:S02]  /*27b0*/  PRMT R66, R40, 0x7610, R66 ;  /* 0x0000761028427816 */ /* 0x000fe40000000042 */
[----:B------:R-:W-:-:S03]  /*27c0*/  PRMT R40, R11, 0x7610, R40 ;  /* 0x000076100b287816 */ /* 0x000fc60000000028 */
[----:B------:R1:W-:Y:S04]  /*27d0*/  @P1 STG.E.U16 desc[UR36][R60.64+0x2], R66 ;  /* 0x000002423c001986 */ /* 0x0003e8000c101524 */
[----:B------:R2:W3:Y:S01]  /*27e0*/  @P2 LDG.E.LTC128B.U16 R40, desc[UR36][R72.64] ;  /* 0x0000002448282981 */ /* 0x0004e2000c1e1520 */
[----:B------:R-:W-:Y:S01]  /*27f0*/  IMAD.SHL.U32 R11, R4, 0x10, RZ ;  /* 0x00000010040b7824 */ /* 0x000fe200078e00ff */
[----:B------:R-:W-:Y:S01]  /*2800*/  IADD3 R74, P1, R6, R74, RZ ;  /* 0x0000004a064a7210 */ /* 0x000fe20007f3e0ff */
[----:B------:R-:W-:Y:S03]  /*2810*/  BSSY B1, `(.L_x_37) ;  /* 0x0000011000017945 */ /* 0x000fe60003800000 */
[----:B------:R-:W-:Y:S01]  /*2820*/  IADD3 R70, P4, R11, R60, RZ ;  /* 0x0000003c0b467210 */ /* 0x000fe20007f9e0ff */
[----:B------:R-:W-:Y:S01]  /*2830*/  IMAD.X R75, R7, 0x1, R71, P1 ;  /* 0x00000001074b7824 */ /* 0x000fe200008e0647 */
[----:B------:R-:W-:Y:S01]  /*2840*/  ISETP.GT.AND P1, PT, R3, 0x1, P0 ;  /* 0x000000010300780c */ /* 0x000fe20000724270 */
[----:B------:R-:W-:-:S04]  /*2850*/  IMAD.WIDE.U32 R74, R57, R10, R74 ;  /* 0x0000000a394a7225 */ /* 0x000fc800078e004a */
[----:B-1----:R-:W-:Y:S01]  /*2860*/  IMAD.IADD R66, R67, 0x1, R75 ;  /* 0x0000000143427824 */ /* 0x002fe200078e024b */
[----:B--2---:R-:W-:-:S04]  /*2870*/  LEA R72, P5, R74, R8, 0x1 ;  /* 0x000000084a487211 */ /* 0x004fc800078a08ff */
[----:B------:R-:W-:Y:S01]  /*2880*/  LEA.HI.X R73, R74, R9, R66, 0x1, P5 ;  /* 0x000000094a497211 */ /* 0x000fe200028f0c42 */
[----:B---3--:R-:W-:-:S04]  /*2890*/  IMAD.U32 R41, R40, 0x10000, RZ ;  /* 0x0001000028297824 */ /* 0x008fc800078e00ff */
[----:B------:R-:W-:-:S04]  /*28a0*/  FMUL R41, R41, R58 ;  /* 0x0000003a29297220 */ /* 0x000fc80000400000 */
[----:B------:R-:W-:Y:S01]  /*28b0*/  FFMA R42, R42, R56, R41 ;  /* 0x000000382a2a7223 */ /* 0x000fe20000000029 */
[----:B------:R-:W-:-:S04]  /*28c0*/  SHF.L.U64.HI R41, R4, 0x4, R5 ;  /* 0x0000000404297819 */ /* 0x000fc80000010205 */
[----:B------:R-:W-:Y:S01]  /*28d0*/  F2FP.BF16.F32.PACK_AB R42, RZ, R42 ;  /* 0x0000002aff2a723e */ /* 0x000fe200000010ff */
[----:B------:R-:W-:-:S05]  /*28e0*/  IMAD.X R71, R41, 0x1, R61, P4 ;  /* 0x0000000129477824 */ /* 0x000fca00020e063d */
[----:B------:R1:W-:Y:S01]  /*28f0*/  @P2 STG.E.U16 desc[UR36][R70.64], R42 ;  /* 0x0000002a46002986 */ /* 0x0003e2000c101524 */
[----:B------:R-:W-:Y:S05]  /*2900*/  @!P1 BRA `(.L_x_38) ;  /* 0x0000000000049947 */ /* 0x000fea0003800000 */
[----:B------:R2:W5:Y:S02]  /*2910*/  LDG.E.LTC128B.U16 R40, desc[UR36][R72.64+0x2] ;  /* 0x0000022448287981 */ /* 0x000564000c1e1520 */
.L_x_38:
[----:B------:R-:W-:Y:S05]  /*2920*/  BSYNC B1 ;  /* 0x0000000000017941 */ /* 0x000fea0003800000 */
.L_x_37:
[----:B-----5:R-:W-:Y:S01]  /*2930*/  IMAD.U32 R75, R40, 0x10000, RZ ;  /* 0x00010000284b7824 */ /* 0x020fe200078e00ff */
[----:B------:R-:W-:Y:S01]  /*2940*/  ISETP.GT.AND P2, PT, R3, 0x8, P3 ;  /* 0x000000080300780c */ /* 0x000fe20001f44270 */
[----:B------:R-:W-:Y:S02]  /*2950*/  BSSY B1, `(.L_x_39) ;  /* 0x000000a000017945 */ /* 0x000fe40003800000 */
[----:B-1----:R-:W-:-:S04]  /*2960*/  FMUL R42, R75, R58 ;  /* 0x0000003a4b2a7220 */ /* 0x002fc80000400000 */
[----:B------:R-:W-:Y:S01]  /*2970*/  FFMA R42, R43, R56, R42 ;  /* 0x000000382b2a7223 */ /* 0x000fe2000000002a */
[----:B------:R-:W-:-:S04]  /*2980*/  @P1 IMAD.MOV.U32 R43, RZ, RZ, R71 ;  /* 0x000000ffff2b1224 */ /* 0x000fc800078e0047 */
[----:B------:R-:W-:-:S04]  /*2990*/  F2FP.BF16.F32.PACK_AB R42, RZ, R42 ;  /* 0x0000002aff2a723e */ /* 0x000fc800000010ff */
[----:B------:R-:W-:Y:S01]  /*29a0*/  PRMT R66, R42, 0x7610, R66 ;  /* 0x000076102a427816 */ /* 0x000fe20000000042 */
[----:B------:R-:W-:-:S05]  /*29b0*/  @P1 IMAD.MOV.U32 R42, RZ, RZ, R70 ;  /* 0x000000ffff2a1224 */ /* 0x000fca00078e0046 */
[----:B------:R1:W-:Y:S01]  /*29c0*/  @P1 STG.E.U16 desc[UR36][R42.64+0x2], R66 ;  /* 0x000002422a001986 */ /* 0x0003e2000c101524 */
[----:B------:R-:W-:Y:S05]  /*29d0*/  @!P2 BRA `(.L_x_40) ;  /* 0x000000000004a947 */ /* 0x000fea0003800000 */
[----:B------:R3:W5:Y:S02]  /*29e0*/  LDG.E.LTC128B.U16 R40, desc[UR36][R68.64+0x10] ;  /* 0x0000102444287981 */ /* 0x000764000c1e1520 */
.L_x_40:
[----:B------:R-:W-:Y:S05]  /*29f0*/  BSYNC B1 ;  /* 0x0000000000017941 */ /* 0x000fea0003800000 */
.L_x_39:
[----:B-1---5:R-:W-:Y:S01]  /*2a00*/  IMAD.U32 R43, R40, 0x10000, RZ ;  /* 0x00010000282b7824 */ /* 0x022fe200078e00ff */
[----:B------:R-:W-:Y:S01]  /*2a10*/  ISETP.GT.AND P1, PT, R3, 0x9, P3 ;  /* 0x000000090300780c */ /* 0x000fe20001f24270 */
[----:B------:R-:W-:Y:S01]  /*2a20*/  @P2 IMAD.MOV.U32 R42, RZ, RZ, R60 ;  /* 0x000000ffff2a2224 */ /* 0x000fe200078e003c */
[----:B------:R-:W-:Y:S01]  /*2a30*/  BSSY B1, `(.L_x_41) ;  /* 0x0000009000017945 */ /* 0x000fe20003800000 */
[----:B------:R-:W-:-:S04]  /*2a40*/  FMUL R43, R43, R58 ;  /* 0x0000003a2b2b7220 */ /* 0x000fc80000400000 */
[----:B------:R-:W-:-:S05]  /*2a50*/  FFMA R43, R44, R56, R43 ;  /* 0x000000382c2b7223 */ /* 0x000fca000000002b */
[----:B------:R-:W-:-:S04]  /*2a60*/  F2FP.BF16.F32.PACK_AB R43, RZ, R43 ;  /* 0x0000002bff2b723e */ /* 0x000fc800000010ff */
[----:B------:R-:W-:Y:S01]  /*2a70*/  PRMT R44, R43, 0x7610, R44 ;  /* 0x000076102b2c7816 */ /* 0x000fe2000000002c */
[----:B------:R-:W-:-:S05]  /*2a80*/  @P2 IMAD.MOV.U32 R43, RZ, RZ, R61 ;  /* 0x000000ffff2b2224 */ /* 0x000fca00078e003d */
[----:B------:R1:W-:Y:S01]  /*2a90*/  @P2 STG.E.U16 desc[UR36][R42.64+0x10], R44 ;  /* 0x0000102c2a002986 */ /* 0x0003e2000c101524 */
[----:B------:R-:W-:Y:S05]  /*2aa0*/  @!P1 BRA `(.L_x_42) ;  /* 0x0000000000049947 */ /* 0x000fea0003800000 */
[----:B------:R4:W5:Y:S02]  /*2ab0*/  LDG.E.LTC128B.U16 R40, desc[UR36][R68.64+0x12] ;  /* 0x0000122444287981 */ /* 0x000964000c1e1520 */
.L_x_42:
[----:B------:R-:W-:Y:S05]  /*2ac0*/  BSYNC B1 ;  /* 0x0000000000017941 */ /* 0x000fea0003800000 */
.L_x_41:
[----:B-1---5:R-:W-:Y:S01]  /*2ad0*/  IMAD.U32 R43, R40, 0x10000, RZ ;  /* 0x00010000282b7824 */ /* 0x022fe200078e00ff */
[----:B------:R-:W-:Y:S01]  /*2ae0*/  ISETP.GT.AND P2, PT, R3, 0x8, P0 ;  /* 0x000000080300780c */ /* 0x000fe20000744270 */
[----:B------:R-:W-:Y:S02]  /*2af0*/  BSSY B1, `(.L_x_43) ;  /* 0x000000a000017945 */ /* 0x000fe40003800000 */
[----:B------:R-:W-:Y:S01]  /*2b00*/  FMUL R42, R43, R58 ;  /* 0x0000003a2b2a7220 */ /* 0x000fe20000400000 */
[----:B------:R-:W-:-:S03]  /*2b10*/  @P1 IMAD.MOV.U32 R43, RZ, RZ, R61 ;  /* 0x000000ffff2b1224 */ /* 0x000fc600078e003d */
[----:B------:R-:W-:-:S05]  /*2b20*/  FFMA R42, R45, R56, R42 ;  /* 0x000000382d2a7223 */ /* 0x000fca000000002a */
[----:B------:R-:W-:-:S04]  /*2b30*/  F2FP.BF16.F32.PACK_AB R42, RZ, R42 ;  /* 0x0000002aff2a723e */ /* 0x000fc800000010ff */
[----:B------:R-:W-:Y:S01]  /*2b40*/  PRMT R44, R42, 0x7610, R44 ;  /* 0x000076102a2c7816 */ /* 0x000fe2000000002c */
[----:B------:R-:W-:-:S05]  /*2b50*/  @P1 IMAD.MOV.U32 R42, RZ, RZ, R60 ;  /* 0x000000ffff2a1224 */ /* 0x000fca00078e003c */
[----:B------:R1:W-:Y:S01]  /*2b60*/  @P1 STG.E.U16 desc[UR36][R42.64+0x12], R44 ;  /* 0x0000122c2a001986 */ /* 0x0003e2000c101524 */
[----:B------:R-:W-:Y:S05]  /*2b70*/  @!P2 BRA `(.L_x_44) ;  /* 0x000000000004a947 */ /* 0x000fea0003800000 */
[----:B------:R0:W5:Y:S02]  /*2b80*/  LDG.E.LTC128B.U16 R40, desc[UR36][R72.64+0x10] ;  /* 0x0000102448287981 */ /* 0x000164000c1e1520 */
.L_x_44:
[----:B------:R-:W-:Y:S05]  /*2b90*/  BSYNC B1 ;  /* 0x0000000000017941 */ /* 0x000fea0003800000 */
.L_x_43:
        /* <DEDUP_REMOVED lines=12> */
.L_x_46:
[----:B------:R-:W-:Y:S05]  /*2c60*/  BSYNC B1 ;  /* 0x0000000000017941 */ /* 0x000fea0003800000 */
.L_x_45:
        /* <DEDUP_REMOVED lines=12> */
.L_x_48:
[----:B------:R-:W-:Y:S05]  /*2d30*/  BSYNC B1 ;  /* 0x0000000000017941 */ /* 0x000fea0003800000 */
.L_x_47:
        /* <DEDUP_REMOVED lines=12> */
.L_x_50:
[----:B------:R-:W-:Y:S05]  /*2e00*/  BSYNC B1 ;  /* 0x0000000000017941 */ /* 0x000fea0003800000 */
.L_x_49:
        /* <DEDUP_REMOVED lines=12> */
.L_x_52:
[----:B------:R-:W-:Y:S05]  /*2ed0*/  BSYNC B1 ;  /* 0x0000000000017941 */ /* 0x000fea0003800000 */
.L_x_51:
        /* <DEDUP_REMOVED lines=12> */
.L_x_54:
[----:B------:R-:W-:Y:S05]  /*2fa0*/  BSYNC B1 ;  /* 0x0000000000017941 */ /* 0x000fea0003800000 */
.L_x_53:
        /* <DEDUP_REMOVED lines=12> */
.L_x_56:
[----:B------:R-:W-:Y:S05]  /*3070*/  BSYNC B1 ;  /* 0x0000000000017941 */ /* 0x000fea0003800000 */
.L_x_55:
        /* <DEDUP_REMOVED lines=12> */
.L_x_58:
[----:B------:R-:W-:Y:S05]  /*3140*/  BSYNC B1 ;  /* 0x0000000000017941 */ /* 0x000fea0003800000 */
.L_x_57:
        /* <DEDUP_REMOVED lines=12> */
.L_x_60:
[----:B------:R-:W-:Y:S05]  /*3210*/  BSYNC B1 ;  /* 0x0000000000017941 */ /* 0x000fea0003800000 */
.L_x_59:
[----:B-1---5:R-:W-:Y:S01]  /*3220*/  IMAD.U32 R43, R40, 0x10000, RZ ;  /* 0x00010000282b7824 */ /* 0x022fe200078e00ff */
[----:B------:R-:W-:Y:S01]  /*3230*/  ISETP.GT.AND P1, PT, R3, 0x19, P0 ;  /* 0x000000190300780c */ /* 0x000fe20000724270 */
[----:B------:R-:W-:Y:S01]  /*3240*/  @P2 IMAD.MOV.U32 R42, RZ, RZ, R70 ;  /* 0x000000ffff2a2224 */ /* 0x000fe200078e0046 */
[----:B0--34-:R-:W-:Y:S01]  /*3250*/  IADD3 R69, P0, R62, 0x80, RZ ;  /* 0x000000803e457810 */ /* 0x019fe20007f1e0ff */
[----:B------:R-:W-:Y:S01]  /*3260*/  FMUL R43, R43, R58 ;  /* 0x0000003a2b2b7220 */ /* 0x000fe20000400000 */
[----:B------:R-:W-:Y:S03]  /*3270*/  BSSY B1, `(.L_x_61) ;  /* 0x0000009000017945 */ /* 0x000fe60003800000 */
[----:B------:R-:W-:Y:S01]  /*3280*/  FFMA R43, R54, R56, R43 ;  /* 0x00000038362b7223 */ /* 0x000fe2000000002b */
[----:B------:R-:W-:-:S04]  /*3290*/  IMAD.X R63, RZ, RZ, R63, P0 ;  /* 0x000000ffff3f7224 */ /* 0x000fc800000e063f */
[----:B------:R-:W-:-:S04]  /*32a0*/  F2FP.BF16.F32.PACK_AB R43, RZ, R43 ;  /* 0x0000002bff2b723e */ /* 0x000fc800000010ff */
[----:B------:R-:W-:Y:S01]  /*32b0*/  PRMT R44, R43, 0x7610, R44 ;  /* 0x000076102b2c7816 */ /* 0x000fe2000000002c */
[----:B------:R-:W-:-:S05]  /*32c0*/  @P2 IMAD.MOV.U32 R43, RZ, RZ, R71 ;  /* 0x000000ffff2b2224 */ /* 0x000fca00078e0047 */
[----:B------:R0:W-:Y:S01]  /*32d0*/  @P2 STG.E.U16 desc[UR36][R42.64+0x30], R44 ;  /* 0x0000302c2a002986 */ /* 0x0001e2000c101524 */
[----:B------:R-:W-:Y:S05]  /*32e0*/  @!P1 BRA `(.L_x_62) ;  /* 0x0000000000049947 */ /* 0x000fea0003800000 */
[----:B------:R1:W5:Y:S02]  /*32f0*/  LDG.E.LTC128B.U16 R40, desc[UR36][R72.64+0x32] ;  /* 0x0000322448287981 */ /* 0x000364000c1e1520 */
.L_x_62:
[----:B------:R-:W-:Y:S05]  /*3300*/  BSYNC B1 ;  /* 0x0000000000017941 */ /* 0x000fea0003800000 */
.L_x_61:
[----:B0----5:R-:W-:Y:S01]  /*3310*/  IMAD.U32 R43, R40, 0x10000, RZ ;  /* 0x00010000282b7824 */ /* 0x021fe200078e00ff */
[----:B------:R-:W-:Y:S01]  /*3320*/  ISETP.GT.AND P0, PT, R59, 0x80, PT ;  /* 0x000000803b00780c */ /* 0x000fe20003f04270 */
[----:B------:R-:W-:Y:S02]  /*3330*/  IMAD R42, R63, R20, RZ ;  /* 0x000000143f2a7224 */ /* 0x000fe400078e02ff */
[----:B------:R-:W-:Y:S01]  /*3340*/  FMUL R44, R43, R58 ;  /* 0x0000003a2b2c7220 */ /* 0x000fe20000400000 */
[----:B------:R-:W-:Y:S01]  /*3350*/  ISETP.GT.AND P3, PT, R3, RZ, P0 ;  /* 0x000000ff0300720c */ /* 0x000fe20000764270 */
[C---:B------:R-:W-:Y:S02]  /*3360*/  IMAD R53, R69.reuse, R21, R42 ;  /* 0x0000001545357224 */ /* 0x040fe400078e022a */
[----:B------:R-:W-:-:S04]  /*3370*/  IMAD.WIDE.U32 R42, R69, R20, R14 ;  /* 0x00000014452a7225 */ /* 0x000fc800078e000e */
[----:B------:R-:W-:Y:S01]  /*3380*/  FFMA R55, R55, R56, R44 ;  /* 0x0000003837377223 */ /* 0x000fe2000000002c */
[----:B------:R-:W-:Y:S01]  /*3390*/  IMAD.IADD R21, R43, 0x1, R53 ;  /* 0x000000012b157824 */ /* 0x000fe200078e0235 */
[----:B------:R-:W-:-:S03]  /*33a0*/  LEA R44, P2, R42, R8, 0x1 ;  /* 0x000000082a2c7211 */ /* 0x000fc600078408ff */
[----:B------:R-:W-:Y:S02]  /*33b0*/  F2FP.BF16.F32.PACK_AB R55, RZ, R55 ;  /* 0x00000037ff37723e */ /* 0x000fe400000010ff */
[----:B------:R-:W-:-:S03]  /*33c0*/  LEA.HI.X R45, R42, R9, R21, 0x1, P2 ;  /* 0x000000092a2d7211 */ /* 0x000fc600010f0c15 */
[----:B------:R0:W-:Y:S04]  /*33d0*/  @P1 STG.E.U16 desc[UR36][R70.64+0x32], R55 ;  /* 0x0000323746001986 */ /* 0x0001e8000c101524 */
[----:B------:R-:W3:Y:S01]  /*33e0*/  @P3 LDG.E.LTC128B.U16 R40, desc[UR36][R44.64] ;  /* 0x000000242c283981 */ /* 0x000ee2000c1e1520 */
[----:B------:R-:W-:Y:S01]  /*33f0*/  IMAD.WIDE.U32 R42, R69, R20, R6 ;  /* 0x00000014452a7225 */ /* 0x000fe200078e0006 */
[C---:B------:R-:W-:Y:S01]  /*3400*/  SHF.L.U64.HI R51, R4.reuse, 0x8, R5 ;  /* 0x0000000804337819 */ /* 0x040fe20000010205 */
[----:B------:R-:W-:Y:S01]  /*3410*/  BSSY B1, `(.L_x_63) ;  /* 0x0000011000017945 */ /* 0x000fe20003800000 */
[----:B------:R-:W-:Y:S01]  /*3420*/  ISETP.GT.AND P2, PT, R3, 0x1, P0 ;  /* 0x000000010300780c */ /* 0x000fe20000744270 */
[----:B------:R-:W-:Y:S02]  /*3430*/  IMAD.IADD R43, R53, 0x1, R43 ;  /* 0x00000001352b7824 */ /* 0x000fe400078e022b */
[----:B------:R-:W-:-:S02]  /*3440*/  IMAD.SHL.U32 R49, R4, 0x100, RZ ;  /* 0x0000010004317824 */ /* 0x000fc400078e00ff */
[----:B------:R-:W-:-:S03]  /*3450*/  IMAD.WIDE.U32 R46, R57, R10, R42 ;  /* 0x0000000a392e7225 */ /* 0x000fc600078e002a */
[----:B------:R-:W-:Y:S01]  /*3460*/  IADD3 R42, P1, R49, R60, RZ ;  /* 0x0000003c312a7210 */ /* 0x000fe20007f3e0ff */
[----:B------:R-:W-:Y:S01]  /*3470*/  IMAD.IADD R5, R67, 0x1, R47 ;  /* 0x0000000143057824 */ /* 0x000fe200078e022f */
[----:B------:R-:W-:-:S03]  /*3480*/  LEA R4, P4, R46, R8, 0x1 ;  /* 0x000000082e047211 */ /* 0x000fc600078808ff */
[----:B------:R-:W-:Y:S01]  /*3490*/  IMAD.X R43, R51, 0x1, R61, P1 ;  /* 0x00000001332b7824 */ /* 0x000fe200008e063d */
[----:B------:R-:W-:Y:S01]  /*34a0*/  LEA.HI.X R5, R46, R9, R5, 0x1, P4 ;  /* 0x000000092e057211 */ /* 0x000fe200020f0c05 */
[----:B---3--:R-:W-:-:S04]  /*34b0*/  IMAD.U32 R21, R40, 0x10000, RZ ;  /* 0x0001000028157824 */ /* 0x008fc800078e00ff */
[----:B------:R-:W-:-:S04]  /*34c0*/  FMUL R21, R21, R58 ;  /* 0x0000003a15157220 */ /* 0x000fc80000400000 */
[----:B------:R-:W-:-:S05]  /*34d0*/  FFMA R21, R24, R56, R21 ;  /* 0x0000003818157223 */ /* 0x000fca0000000015 */
[----:B------:R-:W-:-:S05]  /*34e0*/  F2FP.BF16.F32.PACK_AB R21, RZ, R21 ;  /* 0x00000015ff15723e */ /* 0x000fca00000010ff */
[----:B------:R0:W-:Y:S01]  /*34f0*/  @P3 STG.E.U16 desc[UR36][R42.64], R21 ;  /* 0x000000152a003986 */ /* 0x0001e2000c101524 */
[----:B------:R-:W-:Y:S05]  /*3500*/  @!P2 BRA `(.L_x_64) ;  /* 0x000000000004a947 */ /* 0x000fea0003800000 */
[----:B------:R3:W5:Y:S02]  /*3510*/  LDG.E.LTC128B.U16 R40, desc[UR36][R4.64+0x2] ;  /* 0x0000022404287981 */ /* 0x000764000c1e1520 */
.L_x_64:
[----:B------:R-:W-:Y:S05]  /*3520*/  BSYNC B1 ;  /* 0x0000000000017941 */ /* 0x000fea0003800000 */
.L_x_63:
[----:B-----5:R-:W-:Y:S01]  /*3530*/  IMAD.U32 R13, R40, 0x10000, RZ ;  /* 0x00010000280d7824 */ /* 0x020fe200078e00ff */
[----:B------:R-:W-:Y:S01]  /*3540*/  ISETP.GT.AND P1, PT, R59, 0x88, PT ;  /* 0x000000883b00780c */ /* 0x000fe20003f24270 */
[----:B0-----:R-:W-:Y:S01]  /*3550*/  IMAD.WIDE.U32 R20, R69, R20, R64 ;  /* 0x0000001445147225 */ /* 0x001fe200078e0040 */
[----:B------:R-:W-:Y:S03]  /*3560*/  BSSY B1, `(.L_x_65) ;  /* 0x0000010000017945 */ /* 0x000fe60003800000 */
[----:B------:R-:W-:Y:S01]  /*3570*/  FMUL R14, R13, R58 ;  /* 0x0000003a0d0e7220 */ /* 0x000fe20000400000 */
[----:B------:R-:W-:Y:S01]  /*3580*/  ISETP.GT.AND P3, PT, R3, RZ, P1 ;  /* 0x000000ff0300720c */ /* 0x000fe20000f64270 */
[----:B------:R-:W-:Y:S01]  /*3590*/  IMAD.IADD R53, R53, 0x1, R21 ;  /* 0x0000000135357824 */ /* 0x000fe200078e0215 */
[----:B------:R-:W-:Y:S01]  /*35a0*/  IADD3 R13, P5, R12, R20, RZ ;  /* 0x000000140c0d7210 */ /* 0x000fe20007fbe0ff */
[----:B------:R-:W-:Y:S01]  /*35b0*/  FFMA R25, R25, R56, R14 ;  /* 0x0000003819197223 */ /* 0x000fe2000000000e */
[----:B------:R-:W-:Y:S01]  /*35c0*/  IADD3 R14, P4, R6, R20, RZ ;  /* 0x00000014060e7210 */ /* 0x000fe20007f9e0ff */
[----:B------:R-:W-:-:S02]  /*35d0*/  @P2 IMAD.MOV.U32 R21, RZ, RZ, R43 ;  /* 0x000000ffff152224 */ /* 0x000fc400078e002b */
[----:B------:R-:W-:Y:S01]  /*35e0*/  IMAD.X R20, R53, 0x1, R15, P5 ;  /* 0x0000000135147824 */ /* 0x000fe200028e060f */
[C---:B------:R-:W-:Y:S02]  /*35f0*/  LEA R12, P5, R13.reuse, R8, 0x1 ;  /* 0x000000080d0c7211 */ /* 0x040fe400078a08ff */
[----:B------:R-:W-:Y:S02]  /*3600*/  F2FP.BF16.F32.PACK_AB R25, RZ, R25 ;  /* 0x00000019ff19723e */ /* 0x000fe400000010ff */
[----:B------:R-:W-:Y:S01]  /*3610*/  LEA.HI.X R13, R13, R9, R20, 0x1, P5 ;  /* 0x000000090d0d7211 */ /* 0x000fe200028f0c14 */
[----:B------:R-:W-:-:S05]  /*3620*/  @P2 IMAD.MOV.U32 R20, RZ, RZ, R42 ;  /* 0x000000ffff142224 */ /* 0x000fca00078e002a */
[----:B------:R0:W-:Y:S01]  /*3630*/  @P2 STG.E.U16 desc[UR36][R20.64+0x2], R25 ;  /* 0x0000021914002986 */ /* 0x0001e2000c101524 */
[----:B------:R-:W-:Y:S05]  /*3640*/  @!P3 BRA `(.L_x_66) ;  /* 0x000000000004b947 */ /* 0x000fea0003800000 */
[----:B------:R4:W5:Y:S02]  /*3650*/  LDG.E.LTC128B.U16 R40, desc[UR36][R12.64] ;  /* 0x000000240c287981 */ /* 0x000964000c1e1520 */
.L_x_66:
[----:B------:R-:W-:Y:S05]  /*3660*/  BSYNC B1 ;  /* 0x0000000000017941 */ /* 0x000fea0003800000 */
.L_x_65:
[----:B----45:R-:W-:Y:S01]  /*3670*/  IMAD.U32 R13, R40, 0x10000, RZ ;  /* 0x00010000280d7824 */ /* 0x030fe200078e00ff */
[----:B------:R-:W-:Y:S01]  /*3680*/  ISETP.GT.AND P2, PT, R3, 0x1, P1 ;  /* 0x000000010300780c */ /* 0x000fe20000f44270 */
[----:B------:R-:W-:Y:S01]  /*3690*/  IMAD.X R15, R7, 0x1, R53, P4 ;  /* 0x00000001070f7824 */ /* 0x000fe200020e0635 */
[----:B------:R-:W-:Y:S01]  /*36a0*/  IADD3 R6, P4, R42, R11, RZ ;  /* 0x0000000b2a067210 */ /* 0x000fe20007f9e0ff */
[----:B------:R-:W-:Y:S01]  /*36b0*/  FMUL R7, R13, R58 ;  /* 0x0000003a0d077220 */ /* 0x000fe20000400000 */
[----:B------:R-:W-:Y:S01]  /*36c0*/  BSSY B1, `(.L_x_67) ;  /* 0x000000b000017945 */ /* 0x000fe20003800000 */
[----:B------:R-:W-:-:S04]  /*36d0*/  IMAD.WIDE.U32 R12, R57, R10, R14 ;  /* 0x0000000a390c7225 */ /* 0x000fc800078e000e */
[----:B------:R-:W-:Y:S01]  /*36e0*/  FFMA R7, R26, R56, R7 ;  /* 0x000000381a077223 */ /* 0x000fe20000000007 */
[----:B------:R-:W-:Y:S01]  /*36f0*/  IMAD.IADD R67, R67, 0x1, R13 ;  /* 0x0000000143437824 */ /* 0x000fe200078e020d */
[----:B------:R-:W-:-:S03]  /*3700*/  LEA R8, P5, R12, R8, 0x1 ;  /* 0x000000080c087211 */ /* 0x000fc600078a08ff */
[----:B------:R-:W-:Y:S01]  /*3710*/  F2FP.BF16.F32.PACK_AB R10, RZ, R7 ;  /* 0x00000007ff0a723e */ /* 0x000fe200000010ff */
[----:B------:R-:W-:Y:S01]  /*3720*/  IMAD.X R7, R43, 0x1, R41, P4 ;  /* 0x000000012b077824 */ /* 0x000fe200020e0629 */
[----:B------:R-:W-:-:S04]  /*3730*/  LEA.HI.X R9, R12, R9, R67, 0x1, P5 ;  /* 0x000000090c097211 */ /* 0x000fc800028f0c43 */
[----:B------:R4:W-:Y:S01]  /*3740*/  @P3 STG.E.U16 desc[UR36][R6.64], R10 ;  /* 0x0000000a06003986 */ /* 0x0009e2000c101524 */
[----:B------:R-:W-:Y:S05]  /*3750*/  @!P2 BRA `(.L_x_68) ;  /* 0x000000000004a947 */ /* 0x000fea0003800000 */
[----:B------:R0:W5:Y:S02]  /*3760*/  LDG.E.LTC128B.U16 R40, desc[UR36][R8.64+0x2] ;  /* 0x0000022408287981 */ /* 0x000164000c1e1520 */
.L_x_68:
[----:B------:R-:W-:Y:S05]  /*3770*/  BSYNC B1 ;  /* 0x0000000000017941 */ /* 0x000fea0003800000 */
.L_x_67:
[----:B-----5:R-:W-:Y:S01]  /*3780*/  IMAD.U32 R13, R40, 0x10000, RZ ;  /* 0x00010000280d7824 */ /* 0x020fe200078e00ff */
[----:B------:R-:W-:Y:S01]  /*3790*/  ISETP.GT.AND P3, PT, R3, 0x8, P0 ;  /* 0x000000080300780c */ /* 0x000fe20000764270 */
[----:B------:R-:W-:Y:S02]  /*37a0*/  BSSY B1, `(.L_x_69) ;  /* 0x0000007000017945 */ /* 0x000fe40003800000 */
[----:B----4-:R-:W-:-:S04]  /*37b0*/  FMUL R10, R13, R58 ;  /* 0x0000003a0d0a7220 */ /* 0x010fc80000400000 */
[----:B------:R-:W-:-:S05]  /*37c0*/  FFMA R10, R27, R56, R10 ;  /* 0x000000381b0a7223 */ /* 0x000fca000000000a */
[----:B------:R-:W-:-:S05]  /*37d0*/  F2FP.BF16.F32.PACK_AB R10, RZ, R10 ;  /* 0x0000000aff0a723e */ /* 0x000fca00000010ff */
[----:B------:R4:W-:Y:S01]  /*37e0*/  @P2 STG.E.U16 desc[UR36][R6.64+0x2], R10 ;  /* 0x0000020a06002986 */ /* 0x0009e2000c101524 */
[----:B------:R-:W-:Y:S05]  /*37f0*/  @!P3 BRA `(.L_x_70) ;  /* 0x000000000004b947 */ /* 0x000fea0003800000 */
[----:B------:R0:W5:Y:S02]  /*3800*/  LDG.E.LTC128B.U16 R40, desc[UR36][R4.64+0x10] ;  /* 0x0000102404287981 */ /* 0x000164000c1e1520 */
.L_x_70:
[----:B------:R-:W-:Y:S05]  /*3810*/  BSYNC B1 ;  /* 0x0000000000017941 */ /* 0x000fea0003800000 */
.L_x_69:
[----:B----45:R-:W-:Y:S01]  /*3820*/  IMAD.U32 R7, R40, 0x10000, RZ ;  /* 0x0001000028077824 */ /* 0x030fe200078e00ff */
[----:B------:R-:W-:Y:S01]  /*3830*/  ISETP.GT.AND P2, PT, R3, 0x9, P0 ;  /* 0x000000090300780c */ /* 0x000fe20000744270 */
[----:B------:R-:W-:Y:S01]  /*3840*/  IMAD.MOV.U32 R12, RZ, RZ, R42 ;  /* 0x000000ffff0c7224 */ /* 0x000fe200078e002a */
[----:B------:R-:W-:Y:S01]  /*3850*/  BSSY B1, `(.L_x_71) ;  /* 0x0000008000017945 */ /* 0x000fe20003800000 */
[----:B------:R-:W-:Y:S01]  /*3860*/  FMUL R7, R7, R58 ;  /* 0x0000003a07077220 */ /* 0x000fe20000400000 */
[----:B------:R-:W-:-:S03]  /*3870*/  IMAD.MOV.U32 R13, RZ, RZ, R43 ;  /* 0x000000ffff0d7224 */ /* 0x000fc600078e002b */
[----:B------:R-:W-:-:S05]  /*3880*/  FFMA R7, R28, R56, R7 ;  /* 0x000000381c077223 */ /* 0x000fca0000000007 */
[----:B------:R-:W-:-:S05]  /*3890*/  F2FP.BF16.F32.PACK_AB R7, RZ, R7 ;  /* 0x00000007ff07723e */ /* 0x000fca00000010ff */
[----:B------:R4:W-:Y:S01]  /*38a0*/  @P3 STG.E.U16 desc[UR36][R12.64+0x10], R7 ;  /* 0x000010070c003986 */ /* 0x0009e2000c101524 */
[----:B------:R-:W-:Y:S05]  /*38b0*/  @!P2 BRA `(.L_x_72) ;  /* 0x000000000004a947 */ /* 0x000fea0003800000 */
[----:B------:R0:W5:Y:S02]  /*38c0*/  LDG.E.LTC128B.U16 R40, desc[UR36][R4.64+0x12] ;  /* 0x0000122404287981 */ /* 0x000164000c1e1520 */
.L_x_72:
[----:B------:R-:W-:Y:S05]  /*38d0*/  BSYNC B1 ;  /* 0x0000000000017941 */ /* 0x000fea0003800000 */
.L_x_71:
[----:B----45:R-:W-:Y:S01]  /*38e0*/  IMAD.U32 R7, R40, 0x10000, RZ ;  /* 0x0001000028077824 */ /* 0x030fe200078e00ff */
[----:B------:R-:W-:Y:S01]  /*38f0*/  ISETP.GT.AND P4, PT, R3, 0x8, P1 ;  /* 0x000000080300780c */ /* 0x000fe20000f84270 */
[----:B------:R-:W-:Y:S02]  /*3900*/  BSSY B1, `(.L_x_73) ;  /* 0x0000007000017945 */ /* 0x000fe40003800000 */
[----:B------:R-:W-:-:S04]  /*3910*/  FMUL R6, R7, R58 ;  /* 0x0000003a07067220 */ /* 0x000fc80000400000 */
[----:B------:R-:W-:-:S05]  /*3920*/  FFMA R6, R29, R56, R6 ;  /* 0x000000381d067223 */ /* 0x000fca0000000006 */
[----:B------:R-:W-:-:S05]  /*3930*/  F2FP.BF16.F32.PACK_AB R6, RZ, R6 ;  /* 0x00000006ff06723e */ /* 0x000fca00000010ff */
[----:B------:R4:W-:Y:S01]  /*3940*/  @P2 STG.E.U16 desc[UR36][R12.64+0x12], R6 ;  /* 0x000012060c002986 */ /* 0x0009e2000c101524 */
[----:B------:R-:W-:Y:S05]  /*3950*/  @!P4 BRA `(.L_x_74) ;  /* 0x000000000004c947 */ /* 0x000fea0003800000 */
[----:B------:R0:W5:Y:S02]  /*3960*/  LDG.E.LTC128B.U16 R40, desc[UR36][R8.64+0x10] ;  /* 0x0000102408287981 */ /* 0x000164000c1e1520 */
.L_x_74:
[----:B------:R-:W-:Y:S05]  /*3970*/  BSYNC B1 ;  /* 0x0000000000017941 */ /* 0x000fea0003800000 */
.L_x_73:
[----:B-----5:R-:W-:Y:S01]  /*3980*/  IMAD.U32 R7, R40, 0x10000, RZ ;  /* 0x0001000028077824 */ /* 0x020fe200078e00ff */
[----:B----4-:R-:W-:Y:S01]  /*3990*/  IADD3 R6, P3, R11, R42, RZ ;  /* 0x0000002a0b067210 */ /* 0x010fe20007f7e0ff */
[----:B------:R-:W-:Y:S01]  /*39a0*/  BSSY B1, `(.L_x_75) ;  /* 0x0000009000017945 */ /* 0x000fe20003800000 */
[----:B------:R-:W-:Y:S01]  /*39b0*/  ISETP.GT.AND P2, PT, R3, 0x9, P1 ;  /* 0x000000090300780c */ /* 0x000fe20000f44270 */
[----:B------:R-:W-:-:S04]  /*39c0*/  FMUL R7, R7, R58 ;  /* 0x0000003a07077220 */ /* 0x000fc80000400000 */
[----:B------:R-:W-:-:S05]  /*39d0*/  FFMA R7, R30, R56, R7 ;  /* 0x000000381e077223 */ /* 0x000fca0000000007 */
[----:B------:R-:W-:Y:S01]  /*39e0*/  F2FP.BF16.F32.PACK_AB R10, RZ, R7 ;  /* 0x00000007ff0a723e */ /* 0x000fe200000010ff */
[----:B------:R-:W-:-:S05]  /*39f0*/  IMAD.X R7, R41, 0x1, R43, P3 ;  /* 0x0000000129077824 */ /* 0x000fca00018e062b */
[----:B------:R4:W-:Y:S01]  /*3a00*/  @P4 STG.E.U16 desc[UR36][R6.64+0x10], R10 ;  /* 0x0000100a06004986 */ /* 0x0009e2000c101524 */
[----:B------:R-:W-:Y:S05]  /*3a10*/  @!P2 BRA `(.L_x_76) ;  /* 0x000000000004a947 */ /* 0x000fea0003800000 */
[----:B------:R0:W5:Y:S02]  /*3a20*/  LDG.E.LTC128B.U16 R40, desc[UR36][R8.64+0x12] ;  /* 0x0000122408287981 */ /* 0x000164000c1e1520 */
.L_x_76:
[----:B------:R-:W-:Y:S05]  /*3a30*/  BSYNC B1 ;  /* 0x0000000000017941 */ /* 0x000fea0003800000 */
.L_x_75:
[----:B----45:R-:W-:Y:S01]  /*3a40*/  IMAD.U32 R7, R40, 0x10000, RZ ;  /* 0x0001000028077824 */ /* 0x030fe200078e00ff */
[----:B------:R-:W-:Y:S01]  /*3a50*/  ISETP.GT.AND P3, PT, R3, 0x10, P0 ;  /* 0x000000100300780c */ /* 0x000fe20000764270 */
[----:B------:R-:W-:Y:S02]  /*3a60*/  BSSY B1, `(.L_x_77) ;  /* 0x0000009000017945 */ /* 0x000fe40003800000 */
[----:B------:R-:W-:-:S04]  /*3a70*/  FMUL R6, R7, R58 ;  /* 0x0000003a07067220 */ /* 0x000fc80000400000 */
[----:B------:R-:W-:Y:S01]  /*3a80*/  FFMA R31, R31, R56, R6 ;  /* 0x000000381f1f7223 */ /* 0x000fe20000000006 */
[----:B------:R-:W-:-:S04]  /*3a90*/  IADD3 R6, P4, P5, R11, R60, R49 ;  /* 0x0000003c0b067210 */ /* 0x000fc80007d9e031 */
[----:B------:R-:W-:Y:S02]  /*3aa0*/  F2FP.BF16.F32.PACK_AB R31, RZ, R31 ;  /* 0x0000001fff1f723e */ /* 0x000fe400000010ff */
[----:B------:R-:W-:-:S05]  /*3ab0*/  IADD3.X R7, R41, R61, R51, P4, P5 ;  /* 0x0000003d29077210 */ /* 0x000fca00027ea433 */
[----:B------:R4:W-:Y:S01]  /*3ac0*/  @P2 STG.E.U16 desc[UR36][R6.64+0x12], R31 ;  /* 0x0000121f06002986 */ /* 0x0009e2000c101524 */
[----:B------:R-:W-:Y:S05]  /*3ad0*/  @!P3 BRA `(.L_x_78) ;  /* 0x000000000004b947 */ /* 0x000fea0003800000 */
[----:B------:R0:W5:Y:S02]  /*3ae0*/  LDG.E.LTC128B.U16 R40, desc[UR36][R4.64+0x20] ;  /* 0x0000202404287981 */ /* 0x000164000c1e1520 */
.L_x_78:
[----:B------:R-:W-:Y:S05]  /*3af0*/  BSYNC B1 ;  /* 0x0000000000017941 */ /* 0x000fea0003800000 */
.L_x_77:
[----:B-----5:R-:W-:Y:S01]  /*3b00*/  IMAD.U32 R11, R40, 0x10000, RZ ;  /* 0x00010000280b7824 */ /* 0x020fe200078e00ff */
        /* <DEDUP_REMOVED lines=8> */
.L_x_80:
[----:B------:R-:W-:Y:S05]  /*3b90*/  BSYNC B1 ;  /* 0x0000000000017941 */ /* 0x000fea0003800000 */
.L_x_79:
[----:B0----5:R-:W-:Y:S01]  /*3ba0*/  IMAD.U32 R11, R40, 0x10000, RZ ;  /* 0x00010000280b7824 */ /* 0x021fe200078e00ff */
        /* <DEDUP_REMOVED lines=8> */
.L_x_82:
[----:B------:R-:W-:Y:S05]  /*3c30*/  BSYNC B1 ;  /* 0x0000000000017941 */ /* 0x000fea0003800000 */
.L_x_81:
        /* <DEDUP_REMOVED lines=9> */
.L_x_84:
[----:B------:R-:W-:Y:S05]  /*3cd0*/  BSYNC B1 ;  /* 0x0000000000017941 */ /* 0x000fea0003800000 */
.L_x_83:
        /* <DEDUP_REMOVED lines=9> */
.L_x_86:
[----:B------:R-:W-:Y:S05]  /*3d70*/  BSYNC B1 ;  /* 0x0000000000017941 */ /* 0x000fea0003800000 */
.L_x_85:
        /* <DEDUP_REMOVED lines=9> */
.L_x_88:
[----:B------:R-:W-:Y:S05]  /*3e10*/  BSYNC B1 ;  /* 0x0000000000017941 */ /* 0x000fea0003800000 */
.L_x_87:
[----:B0--3-5:R-:W-:Y:S01]  /*3e20*/  IMAD.U32 R5, R40, 0x10000, RZ ;  /* 0x0001000028057824 */ /* 0x029fe200078e00ff */
        /* <DEDUP_REMOVED lines=8> */
.L_x_90:
[----:B------:R-:W-:Y:S05]  /*3eb0*/  BSYNC B1 ;  /* 0x0000000000017941 */ /* 0x000fea0003800000 */
.L_x_89:
[----:B-----5:R-:W-:Y:S01]  /*3ec0*/  IMAD.U32 R5, R40, 0x10000, RZ ;  /* 0x0001000028057824 */ /* 0x020fe200078e00ff */
[----:B------:R-:W-:Y:S01]  /*3ed0*/  ISETP.GT.AND P1, PT, R3, 0x19, P1 ;  /* 0x000000190300780c */ /* 0x000fe20000f24270 */
[----:B0-----:R-:W-:Y:S01]  /*3ee0*/  @P2 IMAD.MOV.U32 R4, RZ, RZ, R6 ;  /* 0x000000ffff042224 */ /* 0x001fe200078e0006 */
        /* <DEDUP_REMOVED lines=9> */
.L_x_92:
[----:B------:R-:W-:Y:S05]  /*3f80*/  BSYNC B1 ;  /* 0x0000000000017941 */ /* 0x000fea0003800000 */
.L_x_91:
[----:B------:R-:W-:Y:S05]  /*3f90*/  @!P1 BRA `(.L_x_93) ;  /* 0x0000000800a89947 */ /* 0x000fea0003800000 */
[----:B-----5:R-:W-:-:S04]  /*3fa0*/  IMAD.U32 R3, R40, 0x10000, RZ ;  /* 0x0001000028037824 */ /* 0x020fc800078e00ff */
[----:B0-----:R-:W-:-:S04]  /*3fb0*/  FMUL R4, R3, R58 ;  /* 0x0000003a03047220 */ /* 0x001fc80000400000 */
[----:B------:R-:W-:-:S05]  /*3fc0*/  FFMA R4, R39, R56, R4 ;  /* 0x0000003827047223 */ /* 0x000fca0000000004 */
[----:B------:R-:W-:-:S05]  /*3fd0*/  F2FP.BF16.F32.PACK_AB R4, RZ, R4 ;  /* 0x00000004ff04723e */ /* 0x000fca00000010ff */
[----:B------:R0:W-:Y:S01]  /*3fe0*/  STG.E.U16 desc[UR36][R6.64+0x32], R4 ;  /* 0x0000320406007986 */ /* 0x0001e2000c101524 */
[----:B------:R-:W-:Y:S05]  /*3ff0*/  BRA `(.L_x_93) ;  /* 0x0000000800907947 */ /* 0x000fea0003800000 */
.L_x_34:
[----:B------:R-:W-:Y:S01]  /*4000*/  ULDC.64 UR4, c[0x0][0x5c0] ;  /* 0x0001700000047ab9 */ /* 0x000fe20000000a00 */
[----:B------:R-:W-:Y:S01]  /*4010*/  ISETP.GT.AND P5, PT, R3, 0x1, P3 ;  /* 0x000000010300780c */ /* 0x000fe20001fa4270 */
[-C--:B------:R-:W-:Y:S01]  /*4020*/  FMUL R40, R40, R56.reuse ;  /* 0x0000003828287220 */ /* 0x080fe20000400000 */
[----:B------:R-:W-:Y:S01]  /*4030*/  LEA R6, P1, R66, UR4, 0x1 ;  /* 0x0000000442067c11 */ /* 0x000fe2000f8208ff */
[-C--:B------:R-:W-:Y:S01]  /*4040*/  FMUL R41, R41, R56.reuse ;  /* 0x0000003829297220 */ /* 0x080fe20000400000 */
[C---:B------:R-:W-:Y:S01]  /*4050*/  IMAD.SHL.U32 R21, R4.reuse, 0x10, RZ ;  /* 0x0000001004157824 */ /* 0x040fe200078e00ff */
[----:B------:R-:W-:Y:S01]  /*4060*/  SHF.L.U64.HI R15, R4, 0x4, R5 ;  /* 0x00000004040f7819 */ /* 0x000fe20000010205 */
[-C--:B------:R-:W-:Y:S01]  /*4070*/  FMUL R42, R42, R56.reuse ;  /* 0x000000382a2a7220 */ /* 0x080fe20000400000 */
[----:B------:R-:W-:Y:S01]  /*4080*/  LEA.HI.X R7, R66, UR5, R75, 0x1, P1 ;  /* 0x0000000542077c11 */ /* 0x000fe200088f0c4b */
[-C--:B------:R-:W-:Y:S01]  /*4090*/  FMUL R43, R43, R56.reuse ;  /* 0x000000382b2b7220 */ /* 0x080fe20000400000 */
[----:B------:R-:W-:Y:S01]  /*40a0*/  ISETP.GT.AND P1, PT, R59, 0x8, PT ;  /* 0x000000083b00780c */ /* 0x000fe20003f24270 */
[----:B------:R-:W-:Y:S01]  /*40b0*/  FMUL R44, R44, R56 ;  /* 0x000000382c2c7220 */ /* 0x000fe20000400000 */
[----:B------:R-:W-:Y:S01]  /*40c0*/  F2FP.BF16.F32.PACK_AB R40, RZ, R40 ;  /* 0x00000028ff28723e */ /* 0x000fe200000010ff */
[-C--:B------:R-:W-:Y:S01]  /*40d0*/  FMUL R45, R45, R56.reuse ;  /* 0x000000382d2d7220 */ /* 0x080fe20000400000 */
[----:B------:R-:W-:Y:S01]  /*40e0*/  F2FP.BF16.F32.PACK_AB R41, RZ, R41 ;  /* 0x00000029ff29723e */ /* 0x000fe200000010ff */
[----:B------:R-:W-:Y:S01]  /*40f0*/  FMUL R46, R46, R56 ;  /* 0x000000382e2e7220 */ /* 0x000fe20000400000 */
[----:B------:R-:W-:Y:S01]  /*4100*/  IADD3 R8, P4, R21, R6, RZ ;  /* 0x0000000615087210 */ /* 0x000fe20007f9e0ff */
[----:B------:R-:W-:Y:S01]  /*4110*/  @P0 STG.E.U16 desc[UR36][R6.64], R40 ;  /* 0x0000002806000986 */ /* 0x000fe2000c101524 */
[----:B------:R-:W-:Y:S01]  /*4120*/  ISETP.GT.AND P2, PT, R3, RZ, P1 ;  /* 0x000000ff0300720c */ /* 0x000fe20000f44270 */
[-C--:B------:R-:W-:Y:S01]  /*4130*/  FMUL R47, R47, R56.reuse ;  /* 0x000000382f2f7220 */ /* 0x080fe20000400000 */
[----:B------:R-:W-:Y:S01]  /*4140*/  ISETP.GT.AND P0, PT, R3, 0x1, P1 ;  /* 0x000000010300780c */ /* 0x000fe20000f04270 */
[----:B------:R-:W-:Y:S01]  /*4150*/  @P5 STG.E.U16 desc[UR36][R6.64+0x2], R41 ;  /* 0x0000022906005986 */ /* 0x000fe2000c101524 */
[----:B------:R-:W-:Y:S01]  /*4160*/  IMAD.X R9, R15, 0x1, R7, P4 ;  /* 0x000000010f097824 */ /* 0x000fe200020e0607 */
[C---:B------:R-:W-:Y:S01]  /*4170*/  ISETP.GT.AND P4, PT, R3.reuse, 0x8, P3 ;  /* 0x000000080300780c */ /* 0x040fe20001f84270 */
[-C--:B------:R-:W-:Y:S01]  /*4180*/  FMUL R48, R48, R56.reuse ;  /* 0x0000003830307220 */ /* 0x080fe20000400000 */
[----:B------:R-:W-:Y:S01]  /*4190*/  ISETP.GT.AND P5, PT, R3, 0x9, P3 ;  /* 0x000000090300780c */ /* 0x000fe20001fa4270 */
[----:B------:R-:W-:Y:S01]  /*41a0*/  FMUL R49, R49, R56 ;  /* 0x0000003831317220 */ /* 0x000fe20000400000 */
[----:B------:R-:W-:Y:S01]  /*41b0*/  F2FP.BF16.F32.PACK_AB R42, RZ, R42 ;  /* 0x0000002aff2a723e */ /* 0x000fe200000010ff */
[-C--:B------:R-:W-:Y:S01]  /*41c0*/  FMUL R50, R50, R56.reuse ;  /* 0x0000003832327220 */ /* 0x080fe20000400000 */
[----:B------:R-:W-:Y:S01]  /*41d0*/  F2FP.BF16.F32.PACK_AB R43, RZ, R43 ;  /* 0x0000002bff2b723e */ /* 0x000fe200000010ff */
[----:B------:R-:W-:Y:S01]  /*41e0*/  FMUL R51, R51, R56 ;  /* 0x0000003833337220 */ /* 0x000fe20000400000 */
[----:B------:R-:W-:Y:S01]  /*41f0*/  F2FP.BF16.F32.PACK_AB R44, RZ, R44 ;  /* 0x0000002cff2c723e */ /* 0x000fe200000010ff */
[----:B------:R-:W-:Y:S01]  /*4200*/  @P2 STG.E.U16 desc[UR36][R8.64], R42 ;  /* 0x0000002a08002986 */ /* 0x000fe2000c101524 */
[----:B------:R-:W-:Y:S01]  /*4210*/  F2FP.BF16.F32.PACK_AB R45, RZ, R45 ;  /* 0x0000002dff2d723e */ /* 0x000fe200000010ff */
[-C--:B------:R-:W-:Y:S01]  /*4220*/  FMUL R53, R53, R56.reuse ;  /* 0x0000003835357220 */ /* 0x080fe20000400000 */
[C---:B------:R-:W-:Y:S01]  /*4230*/  ISETP.GT.AND P2, PT, R3.reuse, 0x8, P1 ;  /* 0x000000080300780c */ /* 0x040fe20000f44270 */
[----:B------:R-:W-:Y:S01]  /*4240*/  @P0 STG.E.U16 desc[UR36][R8.64+0x2], R43 ;  /* 0x0000022b08000986 */ /* 0x000fe2000c101524 */
[C---:B------:R-:W-:Y:S01]  /*4250*/  ISETP.GT.AND P0, PT, R3.reuse, 0x9, P1 ;  /* 0x000000090300780c */ /* 0x040fe20000f04270 */
[----:B------:R-:W-:Y:S01]  /*4260*/  FMUL R52, R52, R56 ;  /* 0x0000003834347220 */ /* 0x000fe20000400000 */
[----:B------:R-:W-:Y:S01]  /*4270*/  F2FP.BF16.F32.PACK_AB R46, RZ, R46 ;  /* 0x0000002eff2e723e */ /* 0x000fe200000010ff */
[----:B------:R-:W-:Y:S01]  /*4280*/  @P4 STG.E.U16 desc[UR36][R6.64+0x10], R44 ;  /* 0x0000102c06004986 */ /* 0x000fe2000c101524 */
[C---:B------:R-:W-:Y:S01]  /*4290*/  ISETP.GT.AND P4, PT, R3.reuse, 0x10, P3 ;  /* 0x000000100300780c */ /* 0x040fe20001f84270 */
[-C--:B------:R-:W-:Y:S01]  /*42a0*/  FMUL R54, R54, R56.reuse ;  /* 0x0000003836367220 */ /* 0x080fe20000400000 */
[----:B------:R-:W-:Y:S01]  /*42b0*/  F2FP.BF16.F32.PACK_AB R47, RZ, R47 ;  /* 0x0000002fff2f723e */ /* 0x000fe200000010ff */
[----:B------:R-:W-:Y:S01]  /*42c0*/  @P5 STG.E.U16 desc[UR36][R6.64+0x12], R45 ;  /* 0x0000122d06005986 */ /* 0x000fe2000c101524 */
[----:B------:R-:W-:Y:S01]  /*42d0*/  ISETP.GT.AND P5, PT, R3, 0x11, P3 ;  /* 0x000000110300780c */ /* 0x000fe20001fa4270 */
[----:B------:R-:W-:Y:S01]  /*42e0*/  FMUL R55, R55, R56 ;  /* 0x0000003837377220 */ /* 0x000fe20000400000 */
[----:B------:R-:W-:Y:S01]  /*42f0*/  F2FP.BF16.F32.PACK_AB R48, RZ, R48 ;  /* 0x00000030ff30723e */ /* 0x000fe200000010ff */
[----:B------:R-:W-:Y:S01]  /*4300*/  @P2 STG.E.U16 desc[UR36][R8.64+0x10], R46 ;  /* 0x0000102e08002986 */ /* 0x000fe2000c101524 */
[----:B------:R-:W-:Y:S01]  /*4310*/  F2FP.BF16.F32.PACK_AB R49, RZ, R49 ;  /* 0x00000031ff31723e */ /* 0x000fe200000010ff */
[----:B------:R-:W-:Y:S01]  /*4320*/  FMUL R24, R24, R56 ;  /* 0x0000003818187220 */ /* 0x000fe20000400000 */
[----:B------:R-:W-:Y:S01]  /*4330*/  ISETP.GT.AND P2, PT, R3, 0x10, P1 ;  /* 0x000000100300780c */ /* 0x000fe20000f44270 */
[----:B------:R-:W-:Y:S01]  /*4340*/  @P0 STG.E.U16 desc[UR36][R8.64+0x12], R47 ;  /* 0x0000122f08000986 */ /* 0x000fe2000c101524 */
[----:B------:R-:W-:Y:S01]  /*4350*/  F2FP.BF16.F32.PACK_AB R50, RZ, R50 ;  /* 0x00000032ff32723e */ /* 0x000fe200000010ff */
[----:B------:R-:W-:Y:S01]  /*4360*/  IMAD R13, R5, 0xf0, RZ ;  /* 0x000000f0050d7824 */ /* 0x000fe200078e02ff */
[----:B------:R-:W-:Y:S01]  /*4370*/  F2FP.BF16.F32.PACK_AB R51, RZ, R51 ;  /* 0x00000033ff33723e */ /* 0x000fe200000010ff */
[----:B------:R-:W-:Y:S01]  /*4380*/  @P4 STG.E.U16 desc[UR36][R6.64+0x20], R48 ;  /* 0x0000203006004986 */ /* 0x000fe2000c101524 */
[C---:B------:R-:W-:Y:S01]  /*4390*/  ISETP.GT.AND P4, PT, R3.reuse, 0x11, P1 ;  /* 0x000000110300780c */ /* 0x040fe20000f84270 */
[----:B------:R-:W-:Y:S01]  /*43a0*/  IMAD.WIDE.U32 R10, R4, 0xf0, R8 ;  /* 0x000000f0040a7825 */ /* 0x000fe200078e0008 */
[----:B------:R-:W-:Y:S01]  /*43b0*/  F2FP.BF16.F32.PACK_AB R53, RZ, R53 ;  /* 0x00000035ff35723e */ /* 0x000fe200000010ff */
[----:B------:R-:W-:Y:S01]  /*43c0*/  @P5 STG.E.U16 desc[UR36][R6.64+0x22], R49 ;  /* 0x0000223106005986 */ /* 0x000fe2000c101524 */
[----:B------:R-:W-:Y:S01]  /*43d0*/  ISETP.GT.AND P5, PT, R3, 0x18, P3 ;  /* 0x000000180300780c */ /* 0x000fe20001fa4270 */
[----:B------:R-:W-:Y:S01]  /*43e0*/  IMAD.IADD R5, R11, 0x1, R13 ;  /* 0x000000010b057824 */ /* 0x000fe200078e020d */
[----:B------:R-:W-:Y:S01]  /*43f0*/  ISETP.GT.AND P3, PT, R3, 0x19, P3 ;  /* 0x000000190300780c */ /* 0x000fe20001f64270 */
[----:B------:R-:W-:Y:S01]  /*4400*/  @P2 STG.E.U16 desc[UR36][R8.64+0x20], R50 ;  /* 0x0000203208002986 */ /* 0x000fe2000c101524 */
[----:B------:R-:W-:Y:S01]  /*4410*/  ISETP.GT.AND P2, PT, R59, 0x80, PT ;  /* 0x000000803b00780c */ /* 0x000fe20003f44270 */
[----:B------:R-:W-:Y:S01]  /*4420*/  FMUL R25, R25, R56 ;  /* 0x0000003819197220 */ /* 0x000fe20000400000 */
[----:B------:R-:W-:Y:S01]  /*4430*/  F2FP.BF16.F32.PACK_AB R52, RZ, R52 ;  /* 0x00000034ff34723e */ /* 0x000fe200000010ff */
[----:B------:R-:W-:Y:S01]  /*4440*/  FMUL R26, R26, R56 ;  /* 0x000000381a1a7220 */ /* 0x000fe20000400000 */
[----:B------:R-:W-:Y:S01]  /*4450*/  F2FP.BF16.F32.PACK_AB R54, RZ, R54 ;  /* 0x00000036ff36723e */ /* 0x000fe200000010ff */
[----:B------:R-:W-:Y:S01]  /*4460*/  @P4 STG.E.U16 desc[UR36][R8.64+0x22], R51 ;  /* 0x0000223308004986 */ /* 0x000fe2000c101524 */
[----:B------:R-:W-:Y:S01]  /*4470*/  ISETP.GT.AND P4, PT, R3, 0x18, P1 ;  /* 0x000000180300780c */ /* 0x000fe20000f84270 */
[-C--:B------:R-:W-:Y:S01]  /*4480*/  FMUL R27, R27, R56.reuse ;  /* 0x000000381b1b7220 */ /* 0x080fe20000400000 */
[C---:B------:R-:W-:Y:S01]  /*4490*/  ISETP.GT.AND P1, PT, R3.reuse, 0x19, P1 ;  /* 0x000000190300780c */ /* 0x040fe20000f24270 */
[----:B------:R-:W-:Y:S01]  /*44a0*/  @P5 STG.E.U16 desc[UR36][R6.64+0x30], R52 ;  /* 0x0000303406005986 */ /* 0x000fe2000c101524 */
[C---:B------:R-:W-:Y:S01]  /*44b0*/  ISETP.GT.AND P5, PT, R3.reuse, 0x1, P2 ;  /* 0x000000010300780c */ /* 0x040fe200017a4270 */
[-C--:B------:R-:W-:Y:S01]  /*44c0*/  FMUL R28, R28, R56.reuse ;  /* 0x000000381c1c7220 */ /* 0x080fe20000400000 */
[----:B------:R-:W-:Y:S01]  /*44d0*/  F2FP.BF16.F32.PACK_AB R55, RZ, R55 ;  /* 0x00000037ff37723e */ /* 0x000fe200000010ff */
[----:B------:R0:W-:Y:S01]  /*44e0*/  @P3 STG.E.U16 desc[UR36][R6.64+0x32], R53 ;  /* 0x0000323506003986 */ /* 0x0001e2000c101524 */
[----:B------:R-:W-:Y:S01]  /*44f0*/  ISETP.GT.AND P3, PT, R3, RZ, P2 ;  /* 0x000000ff0300720c */ /* 0x000fe20001764270 */
[----:B------:R-:W-:Y:S01]  /*4500*/  FMUL R29, R29, R56 ;  /* 0x000000381d1d7220 */ /* 0x000fe20000400000 */
[----:B------:R-:W-:Y:S01]  /*4510*/  F2FP.BF16.F32.PACK_AB R24, RZ, R24 ;  /* 0x00000018ff18723e */ /* 0x000fe200000010ff */
[-C--:B------:R-:W-:Y:S01]  /*4520*/  FMUL R30, R30, R56.reuse ;  /* 0x000000381e1e7220 */ /* 0x080fe20000400000 */
[----:B------:R-:W-:Y:S01]  /*4530*/  ISETP.GT.AND P0, PT, R59, 0x88, PT ;  /* 0x000000883b00780c */ /* 0x000fe20003f04270 */
[----:B------:R-:W-:Y:S01]  /*4540*/  @P4 STG.E.U16 desc[UR36][R8.64+0x30], R54 ;  /* 0x0000303608004986 */ /* 0x000fe2000c101524 */
[----:B------:R-:W-:Y:S01]  /*4550*/  F2FP.BF16.F32.PACK_AB R25, RZ, R25 ;  /* 0x00000019ff19723e */ /* 0x000fe200000010ff */
[----:B------:R-:W-:Y:S01]  /*4560*/  FMUL R31, R31, R56 ;  /* 0x000000381f1f7220 */ /* 0x000fe20000400000 */
[C---:B------:R-:W-:Y:S01]  /*4570*/  ISETP.GT.AND P4, PT, R3.reuse, 0x8, P2 ;  /* 0x000000080300780c */ /* 0x040fe20001784270 */
[----:B------:R-:W-:Y:S01]  /*4580*/  @P1 STG.E.U16 desc[UR36][R8.64+0x32], R55 ;  /* 0x0000323708001986 */ /* 0x000fe2000c101524 */
[----:B------:R-:W-:Y:S01]  /*4590*/  ISETP.GT.AND P1, PT, R3, RZ, P0 ;  /* 0x000000ff0300720c */ /* 0x000fe20000724270 */
[----:B0-----:R-:W-:Y:S01]  /*45a0*/  IMAD.IADD R7, R13, 0x1, R11 ;  /* 0x000000010d077824 */ /* 0x001fe200078e020b */
[----:B------:R-:W-:Y:S01]  /*45b0*/  F2FP.BF16.F32.PACK_AB R26, RZ, R26 ;  /* 0x0000001aff1a723e */ /* 0x000fe200000010ff */
[--C-:B------:R-:W-:Y:S01]  /*45c0*/  @P3 IMAD.MOV.U32 R4, RZ, RZ, R10.reuse ;  /* 0x000000ffff043224 */ /* 0x100fe200078e000a */
[----:B------:R-:W-:Y:S01]  /*45d0*/  F2FP.BF16.F32.PACK_AB R27, RZ, R27 ;  /* 0x0000001bff1b723e */ /* 0x000fe200000010ff */
[----:B------:R-:W-:Y:S01]  /*45e0*/  FMUL R32, R32, R56 ;  /* 0x0000003820207220 */ /* 0x000fe20000400000 */
[----:B------:R-:W-:Y:S01]  /*45f0*/  F2FP.BF16.F32.PACK_AB R28, RZ, R28 ;  /* 0x0000001cff1c723e */ /* 0x000fe200000010ff */
[-C--:B------:R-:W-:Y:S01]  /*4600*/  FMUL R33, R33, R56.reuse ;  /* 0x0000003821217220 */ /* 0x080fe20000400000 */
[----:B------:R0:W-:Y:S01]  /*4610*/  @P3 STG.E.U16 desc[UR36][R4.64], R24 ;  /* 0x0000001804003986 */ /* 0x0001e2000c101524 */
[----:B------:R-:W-:Y:S01]  /*4620*/  ISETP.GT.AND P3, PT, R3, 0x1, P0 ;  /* 0x000000010300780c */ /* 0x000fe20000764270 */
[-C--:B------:R-:W-:Y:S01]  /*4630*/  FMUL R34, R34, R56.reuse ;  /* 0x0000003822227220 */ /* 0x080fe20000400000 */
[--C-:B------:R-:W-:Y:S01]  /*4640*/  @P4 IMAD.MOV.U32 R6, RZ, RZ, R10.reuse ;  /* 0x000000ffff064224 */ /* 0x100fe200078e000a */
[----:B------:R-:W-:Y:S01]  /*4650*/  F2FP.BF16.F32.PACK_AB R29, RZ, R29 ;  /* 0x0000001dff1d723e */ /* 0x000fe200000010ff */
[----:B------:R-:W-:Y:S01]  /*4660*/  FMUL R35, R35, R56 ;  /* 0x0000003823237220 */ /* 0x000fe20000400000 */
[----:B------:R-:W-:Y:S01]  /*4670*/  F2FP.BF16.F32.PACK_AB R30, RZ, R30 ;  /* 0x0000001eff1e723e */ /* 0x000fe200000010ff */
[-C--:B------:R-:W-:Y:S01]  /*4680*/  FMUL R36, R36, R56.reuse ;  /* 0x0000003824247220 */ /* 0x080fe20000400000 */
[----:B------:R-:W-:Y:S01]  /*4690*/  F2FP.BF16.F32.PACK_AB R31, RZ, R31 ;  /* 0x0000001fff1f723e */ /* 0x000fe200000010ff */
[----:B------:R-:W-:Y:S01]  /*46a0*/  FMUL R37, R37, R56 ;  /* 0x0000003825257220 */ /* 0x000fe20000400000 */
[----:B------:R-:W-:Y:S01]  /*46b0*/  F2FP.BF16.F32.PACK_AB R32, RZ, R32 ;  /* 0x00000020ff20723e */ /* 0x000fe200000010ff */
[-C--:B------:R-:W-:Y:S01]  /*46c0*/  FMUL R38, R38, R56.reuse ;  /* 0x0000003826267220 */ /* 0x080fe20000400000 */
[----:B0-----:R-:W-:Y:S01]  /*46d0*/  @P5 IMAD.MOV.U32 R4, RZ, RZ, R10 ;  /* 0x000000ffff045224 */ /* 0x001fe200078e000a */
[----:B------:R-:W-:Y:S01]  /*46e0*/  F2FP.BF16.F32.PACK_AB R33, RZ, R33 ;  /* 0x00000021ff21723e */ /* 0x000fe200000010ff */
[----:B------:R-:W-:Y:S01]  /*46f0*/  FMUL R39, R39, R56 ;  /* 0x0000003827277220 */ /* 0x000fe20000400000 */
[----:B------:R-:W-:-:S02]  /*4700*/  F2FP.BF16.F32.PACK_AB R34, RZ, R34 ;  /* 0x00000022ff22723e */ /* 0x000fc400000010ff */
[----:B------:R0:W-:Y:S01]  /*4710*/  @P5 STG.E.U16 desc[UR36][R4.64+0x2], R25 ;  /* 0x0000021904005986 */ /* 0x0001e2000c101524 */
[----:B------:R-:W-:Y:S02]  /*4720*/  F2FP.BF16.F32.PACK_AB R35, RZ, R35 ;  /* 0x00000023ff23723e */ /* 0x000fe400000010ff */
[----:B------:R-:W-:Y:S02]  /*4730*/  F2FP.BF16.F32.PACK_AB R36, RZ, R36 ;  /* 0x00000024ff24723e */ /* 0x000fe400000010ff */
[----:B------:R-:W-:Y:S02]  /*4740*/  F2FP.BF16.F32.PACK_AB R37, RZ, R37 ;  /* 0x00000025ff25723e */ /* 0x000fe400000010ff */
[----:B------:R-:W-:Y:S02]  /*4750*/  F2FP.BF16.F32.PACK_AB R38, RZ, R38 ;  /* 0x00000026ff26723e */ /* 0x000fe400000010ff */
[----:B------:R-:W-:Y:S02]  /*4760*/  F2FP.BF16.F32.PACK_AB R39, RZ, R39 ;  /* 0x00000027ff27723e */ /* 0x000fe400000010ff */
[----:B0-----:R-:W-:-:S05]  /*4770*/  IADD3 R4, P5, R21, R10, RZ ;  /* 0x0000000a15047210 */ /* 0x001fca0007fbe0ff */
[----:B------:R-:W-:Y:S01]  /*4780*/  IMAD.X R5, R15, 0x1, R5, P5 ;  /* 0x000000010f057824 */ /* 0x000fe200028e0605 */
[----:B------:R-:W-:-:S04]  /*4790*/  ISETP.GT.AND P5, PT, R3, 0x9, P0 ;  /* 0x000000090300780c */ /* 0x000fc800007a4270 */
[----:B------:R-:W-:Y:S01]  /*47a0*/  @P1 STG.E.U16 desc[UR36][R4.64], R26 ;  /* 0x0000001a04001986 */ /* 0x000fe2000c101524 */
[----:B------:R-:W-:-:S03]  /*47b0*/  ISETP.GT.AND P1, PT, R3, 0x9, P2 ;  /* 0x000000090300780c */ /* 0x000fc60001724270 */
[----:B------:R0:W-:Y:S01]  /*47c0*/  @P3 STG.E.U16 desc[UR36][R4.64+0x2], R27 ;  /* 0x0000021b04003986 */ /* 0x0001e2000c101524 */
[----:B------:R-:W-:-:S03]  /*47d0*/  ISETP.GT.AND P3, PT, R3, 0x8, P0 ;  /* 0x000000080300780c */ /* 0x000fc60000764270 */
[----:B------:R-:W-:Y:S01]  /*47e0*/  @P4 STG.E.U16 desc[UR36][R6.64+0x10], R28 ;  /* 0x0000101c06004986 */ /* 0x000fe2000c101524 */
[----:B------:R-:W-:-:S05]  /*47f0*/  IADD3 R8, P4, R21, R10, RZ ;  /* 0x0000000a15087210 */ /* 0x000fca0007f9e0ff */
[----:B------:R-:W-:Y:S01]  /*4800*/  IMAD.X R9, R7, 0x1, R15, P4 ;  /* 0x0000000107097824 */ /* 0x000fe200020e060f */
[----:B------:R-:W-:Y:S01]  /*4810*/  ISETP.GT.AND P4, PT, R3, 0x10, P2 ;  /* 0x000000100300780c */ /* 0x000fe20001784270 */
[----:B0-----:R-:W-:Y:S02]  /*4820*/  @P1 IMAD.MOV.U32 R4, RZ, RZ, R10 ;  /* 0x000000ffff041224 */ /* 0x001fe400078e000a */
[----:B------:R-:W-:-:S05]  /*4830*/  @P1 IMAD.MOV.U32 R5, RZ, RZ, R7 ;  /* 0x000000ffff051224 */ /* 0x000fca00078e0007 */
[----:B------:R0:W-:Y:S01]  /*4840*/  @P1 STG.E.U16 desc[UR36][R4.64+0x12], R29 ;  /* 0x0000121d04001986 */ /* 0x0001e2000c101524 */
[----:B------:R-:W-:-:S03]  /*4850*/  ISETP.GT.AND P1, PT, R3, 0x18, P2 ;  /* 0x000000180300780c */ /* 0x000fc60001724270 */
[----:B------:R-:W-:Y:S01]  /*4860*/  @P3 STG.E.U16 desc[UR36][R8.64+0x10], R30 ;  /* 0x0000101e08003986 */ /* 0x000fe2000c101524 */
[C---:B------:R-:W-:Y:S02]  /*4870*/  ISETP.GT.AND P3, PT, R3.reuse, 0x11, P2 ;  /* 0x000000110300780c */ /* 0x040fe40001764270 */
[----:B------:R-:W-:Y:S01]  /*4880*/  ISETP.GT.AND P2, PT, R3, 0x19, P2 ;  /* 0x000000190300780c */ /* 0x000fe20001744270 */
[----:B0-----:R-:W-:Y:S02]  /*4890*/  @P5 IMAD.MOV.U32 R4, RZ, RZ, R8 ;  /* 0x000000ffff045224 */ /* 0x001fe400078e0008 */
[----:B------:R-:W-:-:S04]  /*48a0*/  @P5 IMAD.MOV.U32 R5, RZ, RZ, R9 ;  /* 0x000000ffff055224 */ /* 0x000fc800078e0009 */
[----:B------:R-:W-:Y:S01]  /*48b0*/  @P1 IMAD.MOV.U32 R6, RZ, RZ, R10 ;  /* 0x000000ffff061224 */ /* 0x000fe200078e000a */
[----:B------:R0:W-:Y:S01]  /*48c0*/  @P5 STG.E.U16 desc[UR36][R4.64+0x12], R31 ;  /* 0x0000121f04005986 */ /* 0x0001e2000c101524 */
[----:B------:R-:W-:-:S04]  /*48d0*/  ISETP.GT.AND P5, PT, R3, 0x10, P0 ;  /* 0x000000100300780c */ /* 0x000fc800007a4270 */
[--C-:B------:R-:W-:Y:S02]  /*48e0*/  @P2 IMAD.MOV.U32 R11, RZ, RZ, R7.reuse ;  /* 0x000000ffff0b2224 */ /* 0x100fe400078e0007 */
[----:B0-----:R-:W-:Y:S02]  /*48f0*/  @P4 IMAD.MOV.U32 R4, RZ, RZ, R10 ;  /* 0x000000ffff044224 */ /* 0x001fe400078e000a */
[----:B------:R-:W-:-:S05]  /*4900*/  @P4 IMAD.MOV.U32 R5, RZ, RZ, R7 ;  /* 0x000000ffff054224 */ /* 0x000fca00078e0007 */
[----:B------:R0:W-:Y:S01]  /*4910*/  @P4 STG.E.U16 desc[UR36][R4.64+0x20], R32 ;  /* 0x0000202004004986 */ /* 0x0001e2000c101524 */
[----:B------:R-:W-:Y:S01]  /*4920*/  ISETP.GT.AND P4, PT, R3, 0x11, P0 ;  /* 0x000000110300780c */ /* 0x000fe20000784270 */
[----:B0-----:R-:W-:Y:S02]  /*4930*/  @P3 IMAD.MOV.U32 R4, RZ, RZ, R10 ;  /* 0x000000ffff043224 */ /* 0x001fe400078e000a */
[----:B------:R-:W-:-:S05]  /*4940*/  @P3 IMAD.MOV.U32 R5, RZ, RZ, R7 ;  /* 0x000000ffff053224 */ /* 0x000fca00078e0007 */
[----:B------:R0:W-:Y:S01]  /*4950*/  @P3 STG.E.U16 desc[UR36][R4.64+0x22], R33 ;  /* 0x0000222104003986 */ /* 0x0001e2000c101524 */
[C---:B------:R-:W-:Y:S02]  /*4960*/  ISETP.GT.AND P3, PT, R3.reuse, 0x18, P0 ;  /* 0x000000180300780c */ /* 0x040fe40000764270 */
[----:B------:R-:W-:Y:S01]  /*4970*/  ISETP.GT.AND P0, PT, R3, 0x19, P0 ;  /* 0x000000190300780c */ /* 0x000fe20000704270 */
[----:B0-----:R-:W-:Y:S02]  /*4980*/  @P5 IMAD.MOV.U32 R4, RZ, RZ, R8 ;  /* 0x000000ffff045224 */ /* 0x001fe400078e0008 */
[----:B------:R-:W-:-:S05]  /*4990*/  @P5 IMAD.MOV.U32 R5, RZ, RZ, R9 ;  /* 0x000000ffff055224 */ /* 0x000fca00078e0009 */
[----:B------:R0:W-:Y:S02]  /*49a0*/  @P5 STG.E.U16 desc[UR36][R4.64+0x20], R34 ;  /* 0x0000202204005986 */ /* 0x0001e4000c101524 */
[----:B0-----:R-:W-:Y:S02]  /*49b0*/  @P4 IMAD.MOV.U32 R4, RZ, RZ, R8 ;  /* 0x000000ffff044224 */ /* 0x001fe400078e0008 */
[----:B------:R-:W-:-:S05]  /*49c0*/  @P4 IMAD.MOV.U32 R5, RZ, RZ, R9 ;  /* 0x000000ffff054224 */ /* 0x000fca00078e0009 */
[----:B------:R0:W-:Y:S04]  /*49d0*/  @P4 STG.E.U16 desc[UR36][R4.64+0x22], R35 ;  /* 0x0000222304004986 */ /* 0x0001e8000c101524 */
[----:B------:R1:W-:Y:S04]  /*49e0*/  @P1 STG.E.U16 desc[UR36][R6.64+0x30], R36 ;  /* 0x0000302406001986 */ /* 0x0003e8000c101524 */
[----:B------:R1:W-:Y:S01]  /*49f0*/  @P2 STG.E.U16 desc[UR36][R10.64+0x32], R37 ;  /* 0x000032250a002986 */ /* 0x0003e2000c101524 */
[----:B0-----:R-:W-:Y:S02]  /*4a00*/  @P3 IMAD.MOV.U32 R4, RZ, RZ, R8 ;  /* 0x000000ffff043224 */ /* 0x001fe400078e0008 */
[----:B------:R-:W-:-:S05]  /*4a10*/  @P3 IMAD.MOV.U32 R5, RZ, RZ, R9 ;  /* 0x000000ffff053224 */ /* 0x000fca00078e0009 */
[----:B------:R1:W-:Y:S04]  /*4a20*/  @P3 STG.E.U16 desc[UR36][R4.64+0x30], R38 ;  /* 0x0000302604003986 */ /* 0x0003e8000c101524 */
[----:B------:R1:W-:Y:S02]  /*4a30*/  @P0 STG.E.U16 desc[UR36][R8.64+0x32], R39 ;  /* 0x0000322708000986 */ /* 0x0003e4000c101524 */
.L_x_93:
[----:B------:R-:W-:Y:S05]  /*4a40*/  BSYNC B0 ;  /* 0x0000000000007941 */ /* 0x000fea0003800000 */
.L_x_33:
[----:B------:R-:W-:Y:S01]  /*4a50*/  ULDC UR4, c[0x0][0xc] ;  /* 0x0000030000047ab9 */ /* 0x000fe20000000800 */
[----:B------:R-:W-:Y:S01]  /*4a60*/  ULDC UR5, c[0x0][0x10] ;  /* 0x0000040000057ab9 */ /* 0x000fe20000000800 */
[----:B------:R-:W2:Y:S01]  /*4a70*/  LDC R3, c[0x0][0x14] ;  /* 0x00000500ff037b82 */ /* 0x000ea20000000800 */
[----:B------:R-:W-:Y:S01]  /*4a80*/  UIMAD.WIDE.U32 UR4, UR4, UR5, URZ ;  /* 0x00000005040472a5 */ /* 0x000fe2000f8e003f */
[----:B------:R-:W-:Y:S02]  /*4a90*/  IMAD.MOV.U32 R60, RZ, RZ, -0x1 ;  /* 0xffffffffff3c7424 */ /* 0x000fe400078e00ff */
[----:B------:R-:W-:-:S03]  /*4aa0*/  IMAD.MOV.U32 R57, RZ, RZ, -0x1 ;  /* 0xffffffffff397424 */ /* 0x000fc600078e00ff */
[----:B--2---:R-:W-:-:S04]  /*4ab0*/  IMAD.WIDE.U32 R16, R3, UR4, R16 ;  /* 0x0000000403107c25 */ /* 0x004fc8000f8e0010 */
[----:B------:R-:W-:Y:S01]  /*4ac0*/  IMAD R3, R3, UR5, RZ ;  /* 0x0000000503037c24 */ /* 0x000fe2000f8e02ff */
[----:B------:R-:W-:Y:S02]  /*4ad0*/  ULDC.64 UR4, c[0x0][0x650] ;  /* 0x0001940000047ab9 */ /* 0x000fe40000000a00 */
[----:B------:R-:W-:Y:S01]  /*4ae0*/  ISETP.GE.U32.AND P0, PT, R16, UR4, PT ;  /* 0x0000000410007c0c */ /* 0x000fe2000bf06070 */
[--C-:B------:R-:W-:Y:S01]  /*4af0*/  IMAD.IADD R17, R17, 0x1, R3.reuse ;  /* 0x0000000111117824 */ /* 0x100fe200078e0203 */
[----:B------:R-:W-:-:S04]  /*4b00*/  PRMT R3, RZ, 0x7610, R3 ;  /* 0x00007610ff037816 */ /* 0x000fc80000000003 */
[----:B------:R-:W-:-:S13]  /*4b10*/  ISETP.GE.U32.AND.EX P0, PT, R17, UR5, PT, P0 ;  /* 0x0000000511007c0c */ /* 0x000fda000bf06100 */
[----:B------:R-:W-:Y:S05]  /*4b20*/  @P0 BRA `(.L_x_94) ;  /* 0x0000000400640947 */ /* 0x000fea0003800000 */
[----:B------:R-:W2:Y:S01]  /*4b30*/  S2R R12, SR_CTAID.X ;  /* 0x00000000000c7919 */ /* 0x000ea20000002500 */
[----:B01----:R-:W0:Y:S01]  /*4b40*/  LDC.64 R10, c[0x0][0x628] ;  /* 0x00018a00ff0a7b82 */ /* 0x003e220000000a00 */
[----:B------:R-:W-:Y:S01]  /*4b50*/  ULDC UR4, c[0x0][0x150] ;  /* 0x0000540000047ab9 */ /* 0x000fe20000000800 */
[----:B---3--:R-:W-:Y:S01]  /*4b60*/  IMAD.MOV.U32 R8, RZ, RZ, R16 ;  /* 0x000000ffff087224 */ /* 0x008fe200078e0010 */
[----:B------:R-:W1:Y:S01]  /*4b70*/  S2R R24, SR_CTAID.Y ;  /* 0x0000000000187919 */ /* 0x000e620000002600 */
[----:B------:R-:W-:-:S04]  /*4b80*/  IMAD.MOV.U32 R9, RZ, RZ, R17 ;  /* 0x000000ffff097224 */ /* 0x000fc800078e0011 */
[----:B------:R-:W3:Y:S08]  /*4b90*/  LDC R21, c[0x0][0x144] ;  /* 0x00005100ff157b82 */ /* 0x000ef00000000800 */
[----:B------:R-:W1:Y:S08]  /*4ba0*/  LDC R0, c[0x0][0x630] ;  /* 0x00018c00ff007b82 */ /* 0x000e700000000800 */
[----:B------:R-:W1:Y:S01]  /*4bb0*/  LDC.64 R14, c[0x0][0x620] ;  /* 0x00018800ff0e7b82 */ /* 0x000e620000000a00 */
[----:B0-----:R-:W-:-:S04]  /*4bc0*/  ISETP.NE.U32.AND P0, PT, R10, RZ, PT ;  /* 0x000000ff0a00720c */ /* 0x001fc80003f05070 */
[----:B------:R-:W-:Y:S02]  /*4bd0*/  ISETP.NE.AND.EX P0, PT, R11, RZ, PT, P0 ;  /* 0x000000ff0b00720c */ /* 0x000fe40003f05300 */
[----:B--2---:R-:W-:-:S05]  /*4be0*/  I2FP.F32.U32 R3, R12 ;  /* 0x0000000c00037245 */ /* 0x004fca0000201000 */
[----:B------:R-:W-:-:S04]  /*4bf0*/  FMUL R3, R3, UR4 ;  /* 0x0000000403037c20 */ /* 0x000fc80008400000 */
[----:B------:R0:W2:Y:S02]  /*4c00*/  F2I.U32.TRUNC.NTZ R20, R3 ;  /* 0x0000000300147305 */ /* 0x0000a4000020f000 */
[----:B---3--:R-:W-:Y:S05]  /*4c10*/  @!P0 BRA `(.L_x_95) ;  /* 0x0000000000288947 */ /* 0x008fea0003800000 */
[----:B0-----:R-:W0:Y:S02]  /*4c20*/  LDC R3, c[0x0][0x634] ;  /* 0x00018d00ff037b82 */ /* 0x001e240000000800 */
[----:B0-----:R-:W-:-:S05]  /*4c30*/  IADD3 R3, P0, R16, R3, RZ ;  /* 0x0000000310037210 */ /* 0x001fca0007f1e0ff */
[----:B------:R-:W-:-:S04]  /*4c40*/  IMAD.X R13, RZ, RZ, R17, P0 ;  /* 0x000000ffff0d7224 */ /* 0x000fc800000e0611 */
[----:B------:R-:W-:-:S04]  /*4c50*/  IMAD.WIDE.U32 R4, R13, R10, RZ ;  /* 0x0000000a0d047225 */ /* 0x000fc800078e00ff */
[----:B----4-:R-:W-:-:S04]  /*4c60*/  IMAD.WIDE.U32 R6, P0, R3, R11, R4 ;  /* 0x0000000b03067225 */ /* 0x010fc80007800004 */
[----:B------:R-:W-:-:S04]  /*4c70*/  IMAD.WIDE.U32 R4, R3, R10, RZ ;  /* 0x0000000a03047225 */ /* 0x000fc800078e00ff */
[----:B------:R-:W-:Y:S01]  /*4c80*/  IMAD.X R9, RZ, RZ, RZ, P0 ;  /* 0x000000ffff097224 */ /* 0x000fe200000e06ff */
[----:B------:R-:W-:Y:S01]  /*4c90*/  IADD3 RZ, P0, R5, R6, RZ ;  /* 0x0000000605ff7210 */ /* 0x000fe20007f1e0ff */
[----:B------:R-:W-:-:S04]  /*4ca0*/  IMAD.MOV.U32 R8, RZ, RZ, R7 ;  /* 0x000000ffff087224 */ /* 0x000fc800078e0007 */
[----:B------:R-:W-:-:S08]  /*4cb0*/  IMAD.WIDE.U32.X R8, R13, R11, R8, P0 ;  /* 0x0000000b0d087225 */ /* 0x000fd000000e0408 */
.L_x_95:
[----:B------:R-:W3:Y:S01]  /*4cc0*/  LDC.64 R28, c[0x0][0x640] ;  /* 0x00019000ff1c7b82 */ /* 0x000ee20000000a00 */
[-CC-:B-1----:R-:W-:Y:S01]  /*4cd0*/  SHF.R.U64 R57, R8, R0.reuse, R9.reuse ;  /* 0x0000000008397219 */ /* 0x182fe20000001209 */
[----:B--2---:R-:W-:Y:S01]  /*4ce0*/  IMAD.MOV R20, RZ, RZ, -R20 ;  /* 0x000000ffff147224 */ /* 0x004fe200078e0a14 */
[----:B------:R-:W-:Y:S01]  /*4cf0*/  SHF.R.U32.HI R0, RZ, R0, R9 ;  /* 0x00000000ff007219 */ /* 0x000fe20000011609 */
[----:B------:R-:W-:Y:S01]  /*4d00*/  ULDC UR4, c[0x0][0x154] ;  /* 0x0000550000047ab9 */ /* 0x000fe20000000800 */
[----:B0-----:R-:W-:Y:S01]  /*4d10*/  IADD3 R3, P0, RZ, -R57, RZ ;  /* 0x80000039ff037210 */ /* 0x001fe20007f1e0ff */
[----:B------:R-:W-:Y:S02]  /*4d20*/  IMAD R21, R21, R20, R12 ;  /* 0x0000001415157224 */ /* 0x000fe400078e020c */
[----:B----4-:R-:W0:Y:S01]  /*4d30*/  LDC R6, c[0x0][0x618] ;  /* 0x00018600ff067b82 */ /* 0x010e220000000800 */
[----:B------:R-:W-:Y:S02]  /*4d40*/  IMAD.MOV.U32 R7, RZ, RZ, 0x1 ;  /* 0x00000001ff077424 */ /* 0x000fe400078e00ff */
[----:B------:R-:W-:-:S04]  /*4d50*/  IMAD.X R5, RZ, RZ, ~R0, P0 ;  /* 0x000000ffff057224 */ /* 0x000fc800000e0e00 */
[-C--:B------:R-:W-:Y:S01]  /*4d60*/  IMAD R0, R5, R14.reuse, RZ ;  /* 0x0000000e05007224 */ /* 0x080fe200078e02ff */
[----:B------:R-:W1:Y:S01]  /*4d70*/  LDC R8, c[0x0][0x608] ;  /* 0x00018200ff087b82 */ /* 0x000e620000000800 */
[----:B------:R-:W-:-:S04]  /*4d80*/  IMAD.WIDE.U32 R4, R3, R14, R16 ;  /* 0x0000000e03047225 */ /* 0x000fc800078e0010 */
[----:B------:R-:W-:Y:S01]  /*4d90*/  IMAD R3, R3, R15, R0 ;  /* 0x0000000f03037224 */ /* 0x000fe200078e0200 */
[----:B------:R-:W-:Y:S02]  /*4da0*/  I2FP.F32.U32 R0, R24 ;  /* 0x0000001800007245 */ /* 0x000fe40000201000 */
[----:B------:R-:W2:Y:S01]  /*4db0*/  LDC R26, c[0x0][0x658] ;  /* 0x00019600ff1a7b82 */ /* 0x000ea20000000800 */
[----:B------:R-:W-:Y:S01]  /*4dc0*/  IMAD.IADD R3, R5, 0x1, R3 ;  /* 0x0000000105037824 */ /* 0x000fe200078e0203 */
[----:B---3--:R-:W-:Y:S01]  /*4dd0*/  ISETP.NE.U32.AND P0, PT, R28, RZ, PT ;  /* 0x000000ff1c00720c */ /* 0x008fe20003f05070 */
[----:B------:R-:W-:Y:S01]  /*4de0*/  FMUL R0, R0, UR4 ;  /* 0x0000000400007c20 */ /* 0x000fe20008400000 */
[----:B------:R-:W-:Y:S02]  /*4df0*/  IMAD.MOV.U32 R5, RZ, RZ, -0x1 ;  /* 0xffffffffff057424 */ /* 0x000fe400078e00ff */
[----:B------:R-:W-:Y:S01]  /*4e00*/  ISETP.NE.AND.EX P0, PT, R29, RZ, PT, P0 ;  /* 0x000000ff1d00720c */ /* 0x000fe20003f05300 */
[----:B------:R3:W4:Y:S01]  /*4e10*/  F2I.U32.TRUNC.NTZ R13, R0 ;  /* 0x00000000000d7305 */ /* 0x000722000020f000 */
[----:B------:R-:W3:Y:S01]  /*4e20*/  LDC R15, c[0x0][0x148] ;  /* 0x00005200ff0f7b82 */ /* 0x000ee20000000800 */
[----:B0-----:R-:W-:-:S02]  /*4e30*/  SHF.R.U64 R12, R4, R6, R3 ;  /* 0x00000006040c7219 */ /* 0x001fc40000001203 */
[----:B------:R-:W-:-:S05]  /*4e40*/  SHF.R.U32.HI R3, RZ, R6, R3 ;  /* 0x00000006ff037219 */ /* 0x000fca0000011603 */
[----:B------:R-:W0:Y:S01]  /*4e50*/  LDC R20, c[0x0][0x600] ;  /* 0x00018000ff147b82 */ /* 0x000e220000000800 */
[-CC-:B-1----:R-:W-:Y:S02]  /*4e60*/  SHF.R.U64 R10, R12, R8.reuse, R3.reuse ;  /* 0x000000080c0a7219 */ /* 0x182fe40000001203 */
[----:B------:R-:W-:-:S05]  /*4e70*/  SHF.R.U32.HI R3, RZ, R8, R3 ;  /* 0x00000008ff037219 */ /* 0x000fca0000011603 */
[----:B------:R-:W1:Y:S01]  /*4e80*/  LDC R27, c[0x0][0x648] ;  /* 0x00019200ff1b7b82 */ /* 0x000e620000000800 */
[-C--:B--2---:R-:W-:Y:S02]  /*4e90*/  SHF.L.U32 R4, R5, R26.reuse, RZ ;  /* 0x0000001a05047219 */ /* 0x084fe400000006ff */
[-CC-:B------:R-:W-:Y:S02]  /*4ea0*/  SHF.R.U64 R14, R10, R26.reuse, R3.reuse ;  /* 0x0000001a0a0e7219 */ /* 0x180fe40000001203 */
[----:B------:R-:W-:Y:S02]  /*4eb0*/  SHF.R.U32.HI R5, RZ, R26, R3 ;  /* 0x0000001aff057219 */ /* 0x000fe40000011603 */
[----:B------:R-:W-:Y:S01]  /*4ec0*/  LOP3.LUT R25, RZ, R4, RZ, 0x33, !PT ;  /* 0x00000004ff197212 */ /* 0x000fe200078e33ff */
[----:B------:R-:W2:Y:S01]  /*4ed0*/  LDC R30, c[0x0][0x638] ;  /* 0x00018e00ff1e7b82 */ /* 0x000ea20000000800 */
[----:B------:R-:W-:Y:S01]  /*4ee0*/  SHF.L.U32 R26, R7, R26, RZ ;  /* 0x0000001a071a7219 */ /* 0x000fe200000006ff */
[----:B------:R-:W-:-:S06]  /*4ef0*/  IMAD.MOV.U32 R4, RZ, RZ, R14 ;  /* 0x000000ffff047224 */ /* 0x000fcc00078e000e */
[----:B------:R-:W0:Y:S01]  /*4f00*/  LDC R31, c[0x0][0x610] ;  /* 0x00018400ff1f7b82 */ /* 0x000e220000000800 */
[----:B----4-:R-:W-:Y:S05]  /*4f10*/  @!P0 BRA `(.L_x_96) ;  /* 0x0000000000288947 */ /* 0x010fea0003800000 */
        /* <DEDUP_REMOVED lines=10> */
.L_x_96:
[----:B------:R-:W-:Y:S01]  /*4fc0*/  ISETP.NE.AND P0, PT, R2, 0x1, PT ;  /* 0x000000010200780c */ /* 0x000fe20003f05270 */
[----:B0-----:R-:W-:Y:S01]  /*4fd0*/  VIADD R7, R20, 0xffffffff ;  /* 0xffffffff14077836 */ /* 0x001fe20000000000 */
[----:B-1-3--:R-:W-:Y:S01]  /*4fe0*/  SHF.R.U64 R0, R4, R27, R5 ;  /* 0x0000001b04007219 */ /* 0x00afe20000001205 */
[----:B------:R-:W-:Y:S01]  /*4ff0*/  IMAD.MOV R13, RZ, RZ, -R13 ;  /* 0x000000ffff0d7224 */ /* 0x000fe200078e0a0d */
[----:B------:R-:W-:Y:S01]  /*5000*/  LOP3.LUT R5, R10, R25, RZ, 0xc0, !PT ;  /* 0x000000190a057212 */ /* 0x000fe200078ec0ff */
[----:B------:R-:W-:Y:S01]  /*5010*/  IMAD.MOV.U32 R4, RZ, RZ, 0x1 ;  /* 0x00000001ff047424 */ /* 0x000fe200078e00ff */
[----:B------:R-:W-:Y:S01]  /*5020*/  LOP3.LUT R12, R12, R7, RZ, 0xc0, !PT ;  /* 0x000000070c0c7212 */ /* 0x000fe200078ec0ff */
[----:B------:R-:W-:Y:S02]  /*5030*/  IMAD.MOV R3, RZ, RZ, -R0 ;  /* 0x000000ffff037224 */ /* 0x000fe400078e0a00 */
[----:B------:R-:W-:Y:S02]  /*5040*/  IMAD R0, R26, R0, R5 ;  /* 0x000000001a007224 */ /* 0x000fe400078e0205 */
[----:B--2---:R-:W-:-:S02]  /*5050*/  IMAD R3, R3, R30, R14 ;  /* 0x0000001e03037224 */ /* 0x004fc400078e020e */
[----:B------:R-:W-:Y:S02]  /*5060*/  @P0 IMAD R21, R15, R13, R24 ;  /* 0x0000000d0f150224 */ /* 0x000fe400078e0218 */
[----:B------:R-:W-:Y:S01]  /*5070*/  IMAD R5, R3, R20, R12 ;  /* 0x0000001403057224 */ /* 0x000fe200078e020c */
[----:B------:R-:W-:Y:S01]  /*5080*/  PRMT R3, R4, 0x7610, R3 ;  /* 0x0000761004037816 */ /* 0x000fe20000000003 */
[----:B------:R-:W-:-:S05]  /*5090*/  IMAD R0, R0, R31, R21 ;  /* 0x0000001f00007224 */ /* 0x000fca00078e0215 */
[----:B------:R-:W-:Y:S02]  /*50a0*/  SEL R60, R5, R0, !P0 ;  /* 0x00000000053c7207 */ /* 0x000fe40004000000 */
[----:B------:R-:W-:-:S07]  /*50b0*/  SEL R0, R0, R5, !P0 ;  /* 0x0000000500007207 */ /* 0x000fce0004000000 */
.L_x_94:
[----:B------:R-:W-:Y:S01]  /*50c0*/  LOP3.LUT P0, RZ, R3, 0xff, RZ, 0xc0, !PT ;  /* 0x000000ff03ff7812 */ /* 0x000fe2000780c0ff */
[----:B------:R-:W-:-:S12]  /*50d0*/  IMAD.MOV.U32 R61, RZ, RZ, R0 ;  /* 0x000000ffff3d7224 */ /* 0x000fd800078e0000 */
[----:B------:R-:W-:Y:S05]  /*50e0*/  @P0 BRA `(.L_x_97) ;  /* 0xffffffc0006c0947 */ /* 0x000fea000383ffff */
[----:B------:R-:W-:Y:S05]  /*50f0*/  EXIT ;  /* 0x000000000000794d */ /* 0x000fea0003800000 */
.L_x_8:
[----:B0-----:R-:W-:Y:S01]  /*5100*/  ULDC.64 UR4, c[0x0][0x650] ;  /* 0x0001940000047ab9 */ /* 0x001fe20000000a00 */
        /* <DEDUP_REMOVED lines=25> */
.L_x_99:
[----:B------:R-:W0:Y:S01]  /*52a0*/  LDC.64 R28, c[0x0][0x640] ;  /* 0x00019000ff1c7b82 */ /* 0x000e220000000a00 */
[-CC-:B------:R-:W-:Y:S01]  /*52b0*/  SHF.R.U64 R22, R12, R6.reuse, R13.reuse ;  /* 0x000000060c167219 */ /* 0x180fe2000000120d */
[----:B------:R-:W-:Y:S01]  /*52c0*/  IMAD.MOV.U32 R30, RZ, RZ, 0x1 ;  /* 0x00000001ff1e7424 */ /* 0x000fe200078e00ff */
[----:B------:R-:W-:Y:S02]  /*52d0*/  SHF.R.U32.HI R6, RZ, R6, R13 ;  /* 0x00000006ff067219 */ /* 0x000fe4000001160d */
        /* <DEDUP_REMOVED lines=8> */
[----:B------:R-:W-:Y:S01]  /*5360*/  IMAD.IADD R9, R9, 0x1, R11 ;  /* 0x0000000109097824 */ /* 0x000fe200078e020b */
[----:B0-----:R-:W-:-:S04]  /*5370*/  ISETP.NE.U32.AND P0, PT, R28, RZ, PT ;  /* 0x000000ff1c00720c */ /* 0x001fc80003f05070 */
[----:B------:R-:W-:Y:S02]  /*5380*/  ISETP.NE.AND.EX P0, PT, R29, RZ, PT, P0 ;  /* 0x000000ff1d00720c */ /* 0x000fe40003f05300 */
[----:B------:R-:W0:Y:S01]  /*5390*/  LDC R20, c[0x0][0x600] ;  /* 0x00018000ff147b82 */ /* 0x000e220000000800 */
[-CC-:B-1----:R-:W-:Y:S01]  /*53a0*/  SHF.R.U64 R14, R8, R10.reuse, R9.reuse ;  /* 0x0000000a080e7219 */ /* 0x182fe20000001209 */
[----:B------:R-:W-:Y:S01]  /*53b0*/  IMAD.MOV.U32 R8, RZ, RZ, -0x1 ;  /* 0xffffffffff087424 */ /* 0x000fe200078e00ff */
[----:B------:R-:W-:-:S05]  /*53c0*/  SHF.R.U32.HI R9, RZ, R10, R9 ;  /* 0x0000000aff097219 */ /* 0x000fca0000011609 */
[----:B------:R-:W1:Y:S01]  /*53d0*/  LDC R26, c[0x0][0x648] ;  /* 0x00019200ff1a7b82 */ /* 0x000e620000000800 */
[-CC-:B--2---:R-:W-:Y:S02]  /*53e0*/  SHF.R.U64 R21, R14, R12.reuse, R9.reuse ;  /* 0x0000000c0e157219 */ /* 0x184fe40000001209 */
[----:B------:R-:W-:-:S05]  /*53f0*/  SHF.R.U32.HI R6, RZ, R12, R9 ;  /* 0x0000000cff067219 */ /* 0x000fca0000011609 */
[----:B------:R-:W2:Y:S01]  /*5400*/  LDC R27, c[0x0][0x638] ;  /* 0x00018e00ff1b7b82 */ /* 0x000ea20000000800 */
[-C--:B---3--:R-:W-:Y:S02]  /*5410*/  SHF.L.U32 R8, R8, R25.reuse, RZ ;  /* 0x0000001908087219 */ /* 0x088fe400000006ff */
[-CC-:B------:R-:W-:Y:S02]  /*5420*/  SHF.R.U64 R23, R21, R25.reuse, R6.reuse ;  /* 0x0000001915177219 */ /* 0x180fe40000001206 */
[----:B------:R-:W-:Y:S02]  /*5430*/  LOP3.LUT R32, RZ, R8, RZ, 0x33, !PT ;  /* 0x00000008ff207212 */ /* 0x000fe400078e33ff */
[----:B------:R-:W-:Y:S01]  /*5440*/  SHF.R.U32.HI R9, RZ, R25, R6 ;  /* 0x00000019ff097219 */ /* 0x000fe20000011606 */
[----:B------:R-:W3:Y:S01]  /*5450*/  LDC R31, c[0x0][0x610] ;  /* 0x00018400ff1f7b82 */ /* 0x000ee20000000800 */
[----:B------:R-:W-:Y:S01]  /*5460*/  IMAD.MOV.U32 R8, RZ, RZ, R23 ;  /* 0x000000ffff087224 */ /* 0x000fe200078e0017 */
[----:B------:R-:W-:Y:S06]  /*5470*/  @!P0 BRA `(.L_x_100) ;  /* 0x0000000000288947 */ /* 0x000fec0003800000 */
        /* <DEDUP_REMOVED lines=10> */
.L_x_100:
[----:B------:R-:W-:Y:S02]  /*5520*/  ISETP.NE.AND P0, PT, R2, 0x1, PT ;  /* 0x000000010200780c */ /* 0x000fe40003f05270 */
[----:B-1----:R-:W-:Y:S01]  /*5530*/  SHF.R.U64 R6, R8, R26, R9 ;  /* 0x0000001a08067219 */ /* 0x002fe20000001209 */
[----:B0-----:R-:W-:Y:S01]  /*5540*/  VIADD R9, R20, 0xffffffff ;  /* 0xffffffff14097836 */ /* 0x001fe20000000000 */
[----:B------:R-:W-:Y:S02]  /*5550*/  SHF.L.U32 R30, R30, R25, RZ ;  /* 0x000000191e1e7219 */ /* 0x000fe400000006ff */
[----:B------:R-:W-:Y:S01]  /*5560*/  LOP3.LUT R5, R21, R32, RZ, 0xc0, !PT ;  /* 0x0000002015057212 */ /* 0x000fe200078ec0ff */
[----:B------:R-:W-:-:S04]  /*5570*/  IMAD.MOV R8, RZ, RZ, -R6 ;  /* 0x000000ffff087224 */ /* 0x000fc800078e0a06 */
[----:B------:R-:W-:Y:S01]  /*5580*/  IMAD R6, R30, R6, R5 ;  /* 0x000000061e067224 */ /* 0x000fe200078e0205 */
[----:B------:R-:W-:Y:S01]  /*5590*/  LOP3.LUT R5, R14, R9, RZ, 0xc0, !PT ;  /* 0x000000090e057212 */ /* 0x000fe200078ec0ff */
[----:B------:R-:W-:Y:S02]  /*55a0*/  @P0 IMAD R3, R7, R24, R4 ;  /* 0x0000001807030224 */ /* 0x000fe400078e0204 */
[----:B--2---:R-:W-:Y:S02]  /*55b0*/  IMAD R4, R8, R27, R23 ;  /* 0x0000001b08047224 */ /* 0x004fe400078e0217 */
[----:B---3--:R-:W-:Y:S02]  /*55c0*/  IMAD R3, R6, R31, R3 ;  /* 0x0000001f06037224 */ /* 0x008fe400078e0203 */
[----:B------:R-:W-:Y:S02]  /*55d0*/  IMAD R4, R4, R20, R5 ;  /* 0x0000001404047224 */ /* 0x000fe400078e0205 */
[----:B------:R-:W-:-:S02]  /*55e0*/  IMAD.MOV.U32 R8, RZ, RZ, 0x1 ;  /* 0x00000001ff087424 */ /* 0x000fc400078e00ff */
[----:B------:R-:W-:Y:S01]  /*55f0*/  IMAD.MOV.U32 R6, RZ, RZ, R22 ;  /* 0x000000ffff067224 */ /* 0x000fe200078e0016 */
[----:B------:R-:W-:Y:S02]  /*5600*/  SEL R21, R4, R3, !P0 ;  /* 0x0000000304157207 */ /* 0x000fe40004000000 */
[----:B------:R-:W-:-:S07]  /*5610*/  SEL R20, R3, R4, !P0 ;  /* 0x0000000403147207 */ /* 0x000fce0004000000 */
.L_x_98:
[----:B------:R-:W-:-:S08]  /*5620*/  NOP ;  /* 0x0000000000007918 */ /* 0x000fd00000000000 */
[----:B------:R-:W0:-:S00]  /*5630*/  USETMAXREG.DEALLOC.CTAPOOL 0x28 ;  /* 0x00000028000079c8 */ /* 0x000e0000080e0500 */
[----:B0-----:R-:W-:-:S13]  /*5640*/  ISETP.NE.AND P0, PT, R0, RZ, PT ;  /* 0x000000ff0000720c */ /* 0x001fda0003f05270 */
[----:B------:R-:W-:Y:S05]  /*5650*/  @P0 EXIT ;  /* 0x000000000000094d */ /* 0x000fea0003800000 */
[----:B------:R-:W-:Y:S01]  /*5660*/  LOP3.LUT P0, RZ, R8, 0xff, RZ, 0xc0, !PT ;  /* 0x000000ff08ff7812 */ /* 0x000fe2000780c0ff */
[----:B------:R-:W-:Y:S02]  /*5670*/  IMAD.MOV.U32 R0, RZ, RZ, 0x1 ;  /* 0x00000001ff007424 */ /* 0x000fe400078e00ff */
[----:B------:R-:W-:-:S10]  /*5680*/  IMAD.MOV.U32 R3, RZ, RZ, RZ ;  /* 0x000000ffff037224 */ /* 0x000fd400078e00ff */
[----:B------:R-:W-:Y:S05]  /*5690*/  @!P0 BRA `(.L_x_101) ;  /* 0x0000000c00488947 */ /* 0x000fea0003800000 */
[----:B------:R-:W0:Y:S01]  /*56a0*/  LDC R0, c[0x0][0x28c] ;  /* 0x0000a300ff007b82 */ /* 0x000e220000000800 */
[----:B------:R-:W1:Y:S01]  /*56b0*/  S2R R11, SR_CgaCtaId ;  /* 0x00000000000b7919 */ /* 0x000e620000008800 */
[----:B------:R-:W-:Y:S01]  /*56c0*/  ULDC UR5, c[0x0][0x600] ;  /* 0x0001800000057ab9 */ /* 0x000fe20000000800 */
[----:B------:R-:W-:Y:S01]  /*56d0*/  ULDC UR4, c[0x0][0xc] ;  /* 0x0000030000047ab9 */ /* 0x000fe20000000800 */
[----:B------:R-:W-:Y:S01]  /*56e0*/  UIADD3 UR16, UR5, -0x1, URZ ;  /* 0xffffffff05107890 */ /* 0x000fe2000fffe03f */
[----:B------:R-:W-:Y:S01]  /*56f0*/  BSSY B0, `(.L_x_101) ;  /* 0x00000cc000007945 */ /* 0x000fe20003800000 */
[----:B------:R-:W-:Y:S01]  /*5700*/  ULDC UR6, c[0x0][0x658] ;  /* 0x0001960000067ab9 */ /* 0x000fe20000000800 */
[----:B------:R-:W-:Y:S01]  /*5710*/  ULDC UR5, c[0x0][0x10] ;  /* 0x0000040000057ab9 */ /* 0x000fe20000000800 */
[----:B------:R-:W-:Y:S01]  /*5720*/  UMOV UR7, 0xffffffff ;  /* 0xffffffff00077882 */ /* 0x000fe20000000000 */
[----:B------:R-:W-:Y:S01]  /*5730*/  UMOV UR8, 0x1 ;  /* 0x0000000100087882 */ /* 0x000fe20000000000 */
[----:B------:R-:W-:Y:S01]  /*5740*/  UIMAD.WIDE.U32 UR4, UR4, UR5, URZ ;  /* 0x00000005040472a5 */ /* 0x000fe2000f8e003f */
[----:B------:R-:W-:Y:S01]  /*5750*/  IMAD.MOV.U32 R9, RZ, RZ, 0x1 ;  /* 0x00000001ff097424 */ /* 0x000fe200078e00ff */
[----:B------:R-:W-:Y:S01]  /*5760*/  USHF.L.U32 UR7, UR7, UR6, URZ ;  /* 0x0000000607077299 */ /* 0x000fe2000800063f */
[----:B------:R-:W-:Y:S01]  /*5770*/  LOP3.LUT R13, R19, 0x2, RZ, 0xfc, !PT ;  /* 0x00000002130d7812 */ /* 0x000fe200078efcff */
[----:B------:R-:W-:-:S02]  /*5780*/  USHF.L.U32 UR18, UR8, UR6, URZ ;  /* 0x0000000608127299 */ /* 0x000fc4000800063f */
[----:B------:R-:W-:Y:S01]  /*5790*/  ULOP3.LUT UR17, URZ, UR7, URZ, 0x33, !UPT ;  /* 0x000000073f117292 */ /* 0x000fe2000f8e333f */
[----:B------:R-:W-:Y:S01]  /*57a0*/  ULDC UR6, c[0x0][0x14] ;  /* 0x0000050000067ab9 */ /* 0x000fe20000000800 */
[----:B------:R-:W-:Y:S01]  /*57b0*/  ULDC.64 UR22, c[0x0][0x198] ;  /* 0x0000660000167ab9 */ /* 0x000fe20000000a00 */
[----:B------:R-:W-:Y:S02]  /*57c0*/  UIMAD.WIDE.U32 UR20, UR4, UR6, URZ ;  /* 0x00000006041472a5 */ /* 0x000fe4000f8e003f */
[----:B------:R-:W-:Y:S01]  /*57d0*/  UIMAD UR13, UR5, UR6, URZ ;  /* 0x00000006050d72a4 */ /* 0x000fe2000f8e023f */
[----:B0-----:R-:W-:-:S03]  /*57e0*/  VIADD R0, R0, 0x3f ;  /* 0x0000003f00007836 */ /* 0x001fc60000000000 */
[----:B------:R-:W-:Y:S02]  /*57f0*/  UIADD3 UR13, UR21, UR13, URZ ;  /* 0x0000000d150d7290 */ /* 0x000fe4000fffe03f */
[----:B------:R-:W-:-:S04]  /*5800*/  SHF.R.S32.HI R3, RZ, 0x1f, R0 ;  /* 0x0000001fff037819 */ /* 0x000fc80000011400 */
[----:B------:R-:W-:Y:S01]  /*5810*/  LEA.HI R8, R3, R0, RZ, 0x6 ;  /* 0x0000000003087211 */ /* 0x000fe200078f30ff */
[C---:B-1----:R-:W-:Y:S02]  /*5820*/  IMAD.SHL.U32 R10, R11.reuse, 0x10, RZ ;  /* 0x000000100b0a7824 */ /* 0x042fe400078e00ff */
[----:B------:R-:W-:Y:S01]  /*5830*/  IMAD.SHL.U32 R11, R11, 0x400, RZ ;  /* 0x000004000b0b7824 */ /* 0x000fe200078e00ff */
[----:B------:R-:W-:Y:S01]  /*5840*/  SHF.R.S32.HI R8, RZ, 0x6, R8 ;  /* 0x00000006ff087819 */ /* 0x000fe20000011408 */
[----:B------:R-:W-:Y:S01]  /*5850*/  IMAD.MOV.U32 R0, RZ, RZ, 0x1 ;  /* 0x00000001ff007424 */ /* 0x000fe200078e00ff */
[----:B------:R-:W-:Y:S01]  /*5860*/  LOP3.LUT R10, R10, 0x10, RZ, 0xc0, !PT ;  /* 0x000000100a0a7812 */ /* 0x000fe200078ec0ff */
[----:B------:R-:W-:Y:S01]  /*5870*/  IMAD.MOV.U32 R3, RZ, RZ, RZ ;  /* 0x000000ffff037224 */ /* 0x000fe200078e00ff */
[----:B------:R-:W-:Y:S01]  /*5880*/  LOP3.LUT R11, R11, 0x400, RZ, 0xc0, !PT ;  /* 0x000004000b0b7812 */ /* 0x000fe200078ec0ff */
[----:B------:R-:W-:-:S07]  /*5890*/  VIADD R12, R8, 0x1 ;  /* 0x00000001080c7836 */ /* 0x000fce0000000000 */
.L_x_112:
[----:B------:R-:W-:-:S03]  /*58a0*/  UMOV UR4, 0xffffffff ;  /* 0xffffffff00047882 */ /* 0x000fc60000000000 */
[----:B------:R-:W-:Y:S05]  /*58b0*/  BRA.DIV UR4, `(.L_x_102) ;  /* 0x0000001204387947 */ /* 0x000fea000b800000 */
[----:B------:R-:W-:-:S13]  /*58c0*/  ELECT P6, URZ, PT ;  /* 0x00000000003f782f */ /* 0x000fda00038c0000 */
.L_x_127:
[----:B------:R-:W0:Y:S01]  /*58d0*/  LDC R4, c[0x0][0x28c] ;  /* 0x0000a300ff047b82 */ /* 0x000e220000000800 */
[----:B------:R-:W-:Y:S01]  /*58e0*/  BSSY B1, `(.L_x_103) ;  /* 0x0000038000017945 */ /* 0x000fe20003800000 */
[----:B0-----:R-:W-:-:S13]  /*58f0*/  ISETP.LT.OR P6, PT, R4, 0x1, !P6 ;  /* 0x000000010400780c */ /* 0x001fda00077c1670 */
[----:B------:R-:W-:Y:S05]  /*5900*/  @P6 BRA `(.L_x_104) ;  /* 0x0000000000d46947 */ /* 0x000fea0003800000 */
[----:B------:R-:W-:Y:S02]  /*5910*/  IMAD R21, R21, 0x20, R10 ;  /* 0x0000002015157824 */ /* 0x000fe400078e020a */
[----:B------:R-:W-:Y:S02]  /*5920*/  IMAD R22, R20, 0xc0, RZ ;  /* 0x000000c014167824 */ /* 0x000fe400078e02ff */
[----:B------:R-:W-:Y:S02]  /*5930*/  IMAD.MOV.U32 R24, RZ, RZ, RZ ;  /* 0x000000ffff187224 */ /* 0x000fe400078e00ff */
[----:B------:R-:W-:Y:S02]  /*5940*/  IMAD.MOV.U32 R4, RZ, RZ, R12 ;  /* 0x000000ffff047224 */ /* 0x000fe400078e000c */
[----:B------:R-:W-:Y:S02]  /*5950*/  IMAD.MOV.U32 R5, RZ, RZ, R0 ;  /* 0x000000ffff057224 */ /* 0x000fe400078e0000 */
[----:B------:R-:W-:-:S07]  /*5960*/  IMAD.MOV.U32 R14, RZ, RZ, R3 ;  /* 0x000000ffff0e7224 */ /* 0x000fce00078e0003 */
.L_x_107:
[----:B------:R-:W0:Y:S01]  /*5970*/  S2R R20, SR_CgaCtaId ;  /* 0x0000000000147919 */ /* 0x000e220000008800 */
[----:B------:R-:W-:Y:S02]  /*5980*/  MOV R7, 0x400 ;  /* 0x0000040000077802 */ /* 0x000fe40000000f00 */
[----:B------:R-:W-:-:S13]  /*5990*/  LOP3.LUT P1, RZ, R18, 0x7f, RZ, 0xc0, !PT ;  /* 0x0000007f12ff7812 */ /* 0x000fda000782c0ff */
[----:B------:R-:W1:Y:S01]  /*59a0*/  @!P1 LDC R15, c[0x0][0x500] ;  /* 0x00014000ff0f9b82 */ /* 0x000e620000000800 */
[----:B0-----:R-:W-:Y:S02]  /*59b0*/  LEA R23, R20, R7, 0x18 ;  /* 0x0000000714177211 */ /* 0x001fe400078ec0ff */
[----:B------:R-:W-:-:S03]  /*59c0*/  SHF.L.U32 R7, R5, 0x1f, RZ ;  /* 0x0000001f05077819 */ /* 0x000fc600000006ff */
[----:B------:R-:W-:-:S04]  /*59d0*/  IMAD R20, R14, 0x8, R23 ;  /* 0x000000080e147824 */ /* 0x000fc800078e0217 */
[----:B------:R-:W0:Y:S02]  /*59e0*/  SYNCS.PHASECHK.TRANS64.TRYWAIT P0, [R20+URZ+0x40], R7 ;  /* 0x00004007140075a7 */ /* 0x000e24000800017f */
[----:B01----:R-:W-:Y:S05]  /*59f0*/  @!P0 BRA `(.L_x_105) ;  /* 0x0000001000088947 */ /* 0x003fea0003800000 */
.L_x_128:
[----:B0-----:R-:W-:Y:S01]  /*5a00*/  PRMT R7, R13, 0x9910, RZ ;  /* 0x000099100d077816 */ /* 0x001fe200000000ff */
[----:B------:R0:W-:Y:S03]  /*5a10*/  @!P1 SYNCS.ARRIVE.TRANS64 RZ, [R20+URZ], R15 ;  /* 0x0000000f14ff99a7 */ /* 0x0001e6000800003f */
[----:B------:R-:W-:-:S13]  /*5a20*/  ISETP.NE.AND P0, PT, R7, 0x2, PT ;  /* 0x000000020700780c */ /* 0x000fda0003f05270 */
[----:B0-----:R-:W-:Y:S05]  /*5a30*/  @P0 BRA `(.L_x_106) ;  /* 0x0000000000040947 */ /* 0x001fea0003800000 */
[----:B------:R-:W-:Y:S01]  /*5a40*/  BPT.TRAP 0x1 ;  /* 0x000000040000795c */ /* 0x000fe20000300000 */
.L_x_106:
[----:B------:R-:W-:Y:S01]  /*5a50*/  IMAD R15, R14, 0x6000, R23 ;  /* 0x000060000e0f7824 */ /* 0x000fe200078e0217 */
[----:B------:R-:W-:Y:S01]  /*5a60*/  R2UR UR9, R20 ;  /* 0x00000000140972ca */ /* 0x000fe200000e0000 */
[----:B------:R-:W-:Y:S01]  /*5a70*/  IMAD R7, R14, 0x800, R11 ;  /* 0x000008000e077824 */ /* 0x000fe200078e020b */
[----:B------:R-:W-:Y:S01]  /*5a80*/  UIADD3 UR4, UP0, UR22, 0xf0, URZ ;  /* 0x000000f016047890 */ /* 0x000fe2000ff1e03f */
[----:B------:R-:W-:Y:S01]  /*5a90*/  VIADD R4, R4, 0xffffffff ;  /* 0xffffffff04047836 */ /* 0x000fe20000000000 */
[----:B------:R-:W-:Y:S01]  /*5aa0*/  R2UR UR5, R15 ;  /* 0x000000000f0572ca */ /* 0x000fe200000e0000 */
[----:B------:R-:W-:Y:S01]  /*5ab0*/  IMAD R7, R7, 0x2, R23 ;  /* 0x0000000207077824 */ /* 0x000fe200078e0217 */
[----:B------:R-:W-:Y:S01]  /*5ac0*/  R2UR UR11, R22 ;  /* 0x00000000160b72ca */ /* 0x000fe200000e0000 */
[----:B------:R-:W-:Y:S01]  /*5ad0*/  UIADD3 UR24, UP1, UR22, 0x1f0, URZ ;  /* 0x000001f016187890 */ /* 0x000fe2000ff3e03f */
[----:B------:R-:W-:Y:S01]  /*5ae0*/  R2UR UR10, R24 ;  /* 0x00000000180a72ca */ /* 0x000fe200000e0000 */
[----:B------:R-:W-:Y:S01]  /*5af0*/  VIADD R14, R14, 0x1 ;  /* 0x000000010e0e7836 */ /* 0x000fe20000000000 */
[----:B------:R-:W-:Y:S01]  /*5b00*/  R2UR UR8, R7 ;  /* 0x00000000070872ca */ /* 0x000fe200000e0000 */
[----:B------:R-:W-:Y:S01]  /*5b10*/  UIADD3.X UR25, URZ, UR23, URZ, UP1, !UPT ;  /* 0x000000173f197290 */ /* 0x000fe20008ffe43f */
[----:B------:R-:W-:Y:S01]  /*5b20*/  R2UR UR12, R6 ;  /* 0x00000000060c72ca */ /* 0x000fe200000e0000 */
[----:B------:R-:W-:Y:S01]  /*5b30*/  UMOV UR6, 0x0 ;  /* 0x0000000000067882 */ /* 0x000fe20000000000 */
[----:B------:R-:W-:Y:S01]  /*5b40*/  R2UR UR19, R21 ;  /* 0x00000000151372ca */ /* 0x000fe200000e0000 */
[----:B------:R-:W-:Y:S01]  /*5b50*/  UMOV UR7, 0x10000000 ;  /* 0x1000000000077882 */ /* 0x000fe20000000000 */
[----:B------:R-:W-:Y:S01]  /*5b60*/  ISETP.GT.AND P1, PT, R4, 0x1, PT ;  /* 0x000000010400780c */ /* 0x000fe20003f24270 */
[----:B------:R-:W-:Y:S01]  /*5b70*/  UIADD3 UR14, UR5, 0x180, URZ ;  /* 0x00000180050e7890 */ /* 0x000fe2000fffe03f */
[----:B------:R-:W-:Y:S01]  /*5b80*/  ISETP.NE.AND P0, PT, R14, 0x8, PT ;  /* 0x000000080e00780c */ /* 0x000fe20003f05270 */
[----:B------:R-:W-:Y:S01]  /*5b90*/  UIADD3.X UR5, URZ, UR23, URZ, UP0, !UPT ;  /* 0x000000173f057290 */ /* 0x000fe200087fe43f */
[----:B------:R-:W-:Y:S01]  /*5ba0*/  VIADD R24, R24, 0x40 ;  /* 0x0000004018187836 */ /* 0x000fe20000000000 */
[----:B------:R-:W-:Y:S01]  /*5bb0*/  UMOV UR26, 0x30000 ;  /* 0x00030000001a7882 */ /* 0x000fe20000000000 */
[----:B------:R-:W-:Y:S01]  /*5bc0*/  SEL R20, RZ, 0x1, P0 ;  /* 0x00000001ff147807 */ /* 0x000fe20000000000 */
[----:B------:R-:W-:Y:S01]  /*5bd0*/  UIADD3 UR15, UR8, 0x30180, URZ ;  /* 0x00030180080f7890 */ /* 0x000fe2000fffe03f */
[----:B------:R-:W-:-:S02]  /*5be0*/  SEL R14, R14, RZ, P0 ;  /* 0x000000ff0e0e7207 */ /* 0x000fc40000000000 */
[----:B------:R-:W-:Y:S01]  /*5bf0*/  UMOV UR8, UR14 ;  /* 0x0000000e00087c82 */ /* 0x000fe20008000000 */
[----:B------:R-:W-:Y:S01]  /*5c00*/  LOP3.LUT R5, R5, R20, RZ, 0x3c, !PT ;  /* 0x0000001405057212 */ /* 0x000fe200078e3cff */
[----:B------:R0:W-:Y:S02]  /*5c10*/  UTMALDG.3D [UR8], [UR4], desc[UR6] ;  /* 0x00000608040075b4 */ /* 0x0001e40008011000 */
[----:B0-----:R-:W-:Y:S01]  /*5c20*/  UMOV UR8, UR15 ;  /* 0x0000000f00087c82 */ /* 0x001fe20008000000 */
[----:B------:R-:W-:Y:S02]  /*5c30*/  UMOV UR11, UR19 ;  /* 0x00000013000b7c82 */ /* 0x000fe40008000000 */
[----:B------:R0:W-:Y:S02]  /*5c40*/  UTMALDG.3D.MULTICAST [UR8], [UR24], UR26, desc[UR6] ;  /* 0x00000608180073b4 */ /* 0x0001e4000801181a */
[----:B0-----:R-:W-:Y:S05]  /*5c50*/  @P1 BRA `(.L_x_107) ;  /* 0xfffffffc00441947 */ /* 0x001fea000383ffff */
.L_x_104:
[----:B------:R-:W-:Y:S05]  /*5c60*/  BSYNC B1 ;  /* 0x0000000000017941 */ /* 0x000fea0003800000 */
.L_x_103:
[----:B------:R-:W-:Y:S01]  /*5c70*/  LOP3.LUT P1, RZ, R9, 0xff, RZ, 0xc0, !PT ;  /* 0x000000ff09ff7812 */ /* 0x000fe2000782c0ff */
[----:B------:R-:W-:Y:S01]  /*5c80*/  IMAD.IADD R3, R8, 0x1, R3 ;  /* 0x0000000108037824 */ /* 0x000fe200078e0203 */
[----:B------:R-:W-:Y:S01]  /*5c90*/  IADD3 R16, P2, R16, UR20, RZ ;  /* 0x0000001410107c10 */ /* 0x000fe2000ff5e0ff */
[----:B------:R-:W-:Y:S01]  /*5ca0*/  ULDC.64 UR4, c[0x0][0x650] ;  /* 0x0001940000047ab9 */ /* 0x000fe20000000a00 */
[----:B------:R-:W-:Y:S01]  /*5cb0*/  BSSY B1, `(.L_x_108) ;  /* 0x000006d000017945 */ /* 0x000fe20003800000 */
[----:B------:R-:W-:Y:S01]  /*5cc0*/  IMAD.MOV.U32 R20, RZ, RZ, -0x1 ;  /* 0xffffffffff147424 */ /* 0x000fe200078e00ff */
[----:B------:R-:W-:Y:S01]  /*5cd0*/  ISETP.GT.U32.AND P0, PT, R3, 0x7, PT ;  /* 0x000000070300780c */ /* 0x000fe20003f04070 */
[----:B------:R-:W-:Y:S01]  /*5ce0*/  IMAD.MOV.U32 R21, RZ, RZ, -0x1 ;  /* 0xffffffffff157424 */ /* 0x000fe200078e00ff */
[----:B------:R-:W-:Y:S02]  /*5cf0*/  SHF.R.U32.HI R4, RZ, 0x3, R3 ;  /* 0x00000003ff047819 */ /* 0x000fe40000011603 */
[----:B------:R-:W-:-:S02]  /*5d00*/  ISETP.LT.U32.AND P0, PT, R8, 0x8, P0 ;  /* 0x000000080800780c */ /* 0x000fc40000701070 */
[----:B------:R-:W-:Y:S01]  /*5d10*/  IADD3.X R17, R17, UR13, RZ, P2, !PT ;  /* 0x0000000d11117c10 */ /* 0x000fe200097fe4ff */
[----:B------:R-:W0:Y:S01]  /*5d20*/  @P1 S2R R6, SR_CgaCtaId ;  /* 0x0000000000061919 */ /* 0x000e220000008800 */
[----:B------:R-:W-:Y:S02]  /*5d30*/  @P1 MOV R5, 0x400 ;  /* 0x0000040000051802 */ /* 0x000fe40000000f00 */
[----:B------:R-:W-:Y:S02]  /*5d40*/  ISETP.GE.U32.AND P2, PT, R16, UR4, PT ;  /* 0x0000000410007c0c */ /* 0x000fe4000bf46070 */
[----:B------:R-:W-:Y:S02]  /*5d50*/  LOP3.LUT R4, R4, 0x1, RZ, 0xc0, !PT ;  /* 0x0000000104047812 */ /* 0x000fe400078ec0ff */
[----:B------:R-:W-:Y:S02]  /*5d60*/  LOP3.LUT R3, R3, 0x7, RZ, 0xc0, !PT ;  /* 0x0000000703037812 */ /* 0x000fe400078ec0ff */
[----:B------:R-:W-:-:S02]  /*5d70*/  PRMT R9, RZ, 0x7610, R9 ;  /* 0x00007610ff097816 */ /* 0x000fc40000000009 */
[----:B0-----:R-:W-:Y:S01]  /*5d80*/  @P1 LEA R5, R6, R5, 0x18 ;  /* 0x0000000506051211 */ /* 0x001fe200078ec0ff */
[----:B------:R-:W-:-:S03]  /*5d90*/  IMAD.MOV.U32 R6, RZ, RZ, -0x1 ;  /* 0xffffffffff067424 */ /* 0x000fc600078e00ff */
[----:B------:R0:W-:Y:S01]  /*5da0*/  @P1 SYNCS.ARRIVE.TRANS64.A1T0 RZ, [R5+URZ+0x98], RZ ;  /* 0x000098ff05ff19a7 */ /* 0x0001e2000810003f */
[----:B------:R-:W-:-:S04]  /*5db0*/  ISETP.NE.U32.AND P1, PT, R4, 0x1, PT ;  /* 0x000000010400780c */ /* 0x000fc80003f25070 */
[----:B------:R-:W-:Y:S02]  /*5dc0*/  ISETP.GT.U32.AND P1, PT, R8, 0x7, !P1 ;  /* 0x000000070800780c */ /* 0x000fe40004f24070 */
[----:B0-----:R-:W-:Y:S02]  /*5dd0*/  SEL R5, RZ, 0x1, !P0 ;  /* 0x00000001ff057807 */ /* 0x001fe40004000000 */
[----:B------:R-:W-:Y:S02]  /*5de0*/  ISETP.GE.U32.AND.EX P0, PT, R17, UR5, PT, P2 ;  /* 0x0000000511007c0c */ /* 0x000fe4000bf06120 */
[----:B------:R-:W-:-:S04]  /*5df0*/  SEL R4, RZ, 0x1, !P1 ;  /* 0x00000001ff047807 */ /* 0x000fc80004800000 */
[----:B------:R-:W-:Y:S02]  /*5e00*/  LOP3.LUT R0, R4, R0, R5, 0x96, !PT ;  /* 0x0000000004007212 */ /* 0x000fe400078e9605 */
[----:B------:R-:W-:-:S05]  /*5e10*/  PRMT R4, RZ, 0x7610, R4 ;  /* 0x00007610ff047816 */ /* 0x000fca0000000004 */
[----:B------:R-:W-:Y:S05]  /*5e20*/  @P0 BRA `(.L_x_109) ;  /* 0x0000000400540947 */ /* 0x000fea0003800000 */
[----:B------:R-:W0:Y:S01]  /*5e30*/  S2R R15, SR_CTAID.X ;  /* 0x00000000000f7919 */ /* 0x000e220000002500 */
[----:B------:R-:W-:Y:S01]  /*5e40*/  ULDC.64 UR4, c[0x0][0x628] ;  /* 0x00018a0000047ab9 */ /* 0x000fe20000000a00 */
[----:B------:R-:W-:Y:S01]  /*5e50*/  ULDC UR7, c[0x0][0x630] ;  /* 0x00018c0000077ab9 */ /* 0x000fe20000000800 */
[----:B------:R-:W-:Y:S01]  /*5e60*/  ISETP.NE.U32.AND P0, PT, RZ, UR4, PT ;  /* 0x00000004ff007c0c */ /* 0x000fe2000bf05070 */
[----:B------:R-:W1:Y:S01]  /*5e70*/  S2R R20, SR_CTAID.Y ;  /* 0x0000000000147919 */ /* 0x000e620000002600 */
[----:B------:R-:W-:Y:S01]  /*5e80*/  ULDC UR8, c[0x0][0x150] ;  /* 0x0000540000087ab9 */ /* 0x000fe20000000800 */
[----:B------:R-:W-:Y:S01]  /*5e90*/  IMAD.MOV.U32 R4, RZ, RZ, R16 ;  /* 0x000000ffff047224 */ /* 0x000fe200078e0010 */
[----:B------:R-:W-:Y:S01]  /*5ea0*/  ISETP.NE.AND.EX P0, PT, RZ, UR5, PT, P0 ;  /* 0x00000005ff007c0c */ /* 0x000fe2000bf05300 */
[----:B------:R-:W-:Y:S01]  /*5eb0*/  IMAD.MOV.U32 R5, RZ, RZ, R17 ;  /* 0x000000ffff057224 */ /* 0x000fe200078e0011 */
[----:B0-----:R-:W-:-:S11]  /*5ec0*/  I2FP.F32.U32 R22, R15 ;  /* 0x0000000f00167245 */ /* 0x001fd60000201000 */
[----:B------:R-:W-:Y:S05]  /*5ed0*/  @!P0 BRA `(.L_x_110) ;  /* 0x0000000000288947 */ /* 0x000fea0003800000 */
[----:B------:R-:W-:Y:S02]  /*5ee0*/  ULDC UR6, c[0x0][0x634] ;  /* 0x00018d0000067ab9 */ /* 0x000fe40000000800 */
[----:B------:R-:W-:-:S05]  /*5ef0*/  IADD3 R5, P0, R16, UR6, RZ ;  /* 0x0000000610057c10 */ /* 0x000fca000ff1e0ff */
[----:B------:R-:W-:-:S04]  /*5f00*/  IMAD.X R21, RZ, RZ, R17, P0 ;  /* 0x000000ffff157224 */ /* 0x000fc800000e0611 */
[----:B------:R-:W-:-:S04]  /*5f10*/  IMAD.WIDE.U32 R6, R21, UR4, RZ ;  /* 0x0000000415067c25 */ /* 0x000fc8000f8e00ff */
[----:B------:R-:W-:-:S04]  /*5f20*/  IMAD.WIDE.U32 R6, P0, R5, UR5, R6 ;  /* 0x0000000505067c25 */ /* 0x000fc8000f800006 */
[----:B------:R-:W-:-:S04]  /*5f30*/  IMAD.WIDE.U32 R4, R5, UR4, RZ ;  /* 0x0000000405047c25 */ /* 0x000fc8000f8e00ff */
[----:B------:R-:W-:Y:S01]  /*5f40*/  IMAD.MOV.U32 R4, RZ, RZ, R7 ;  /* 0x000000ffff047224 */ /* 0x000fe200078e0007 */
[----:B------:R-:W-:Y:S01]  /*5f50*/  IADD3 RZ, P1, R5, R6, RZ ;  /* 0x0000000605ff7210 */ /* 0x000fe20007f3e0ff */
[----:B------:R-:W-:-:S04]  /*5f60*/  IMAD.X R5, RZ, RZ, RZ, P0 ;  /* 0x000000ffff057224 */ /* 0x000fc800000e06ff */
[----:B------:R-:W-:-:S08]  /*5f70*/  IMAD.WIDE.U32.X R4, R21, UR5, R4, P1 ;  /* 0x0000000515047c25 */ /* 0x000fd000088e0404 */
.L_x_110:
[--C-:B------:R-:W-:Y:S01]  /*5f80*/  SHF.R.U64 R14, R4, UR7, R5.reuse ;  /* 0x00000007040e7c19 */ /* 0x100fe20008001205 */
[----:B------:R-:W-:Y:S01]  /*5f90*/  FMUL R22, R22, UR8 ;  /* 0x0000000816167c20 */ /* 0x000fe20008400000 */
[----:B------:R-:W-:Y:S01]  /*5fa0*/  SHF.R.U32.HI R4, RZ, UR7, R5 ;  /* 0x00000007ff047c19 */ /* 0x000fe20008011605 */
[----:B------:R-:W0:Y:S01]  /*5fb0*/  LDC R6, c[0x0][0x144] ;  /* 0x00005100ff067b82 */ /* 0x000e220000000800 */
[----:B------:R-:W-:Y:S01]  /*5fc0*/  IADD3 R5, P0, RZ, -R14, RZ ;  /* 0x8000000eff057210 */ /* 0x000fe20007f1e0ff */
[----:B------:R-:W-:Y:S01]  /*5fd0*/  ULDC UR6, c[0x0][0x154] ;  /* 0x0000550000067ab9 */ /* 0x000fe20000000800 */
[----:B-1----:R-:W-:Y:S01]  /*5fe0*/  I2FP.F32.U32 R7, R20 ;  /* 0x0000001400077245 */ /* 0x002fe20000201000 */
[----:B------:R-:W1:Y:S01]  /*5ff0*/  F2I.U32.TRUNC.NTZ R22, R22 ;  /* 0x0000001600167305 */ /* 0x000e62000020f000 */
[----:B------:R-:W-:Y:S01]  /*6000*/  ULDC.64 UR4, c[0x0][0x620] ;  /* 0x0001880000047ab9 */ /* 0x000fe20000000a00 */
[----:B------:R-:W-:Y:S01]  /*6010*/  IMAD.X R4, RZ, RZ, ~R4, P0 ;  /* 0x000000ffff047224 */ /* 0x000fe200000e0e04 */
[----:B------:R-:W-:Y:S01]  /*6020*/  ISETP.NE.AND P2, PT, R2, 0x1, PT ;  /* 0x000000010200780c */ /* 0x000fe20003f45270 */
[----:B------:R-:W-:Y:S01]  /*6030*/  FMUL R23, R7, UR6 ;  /* 0x0000000607177c20 */ /* 0x000fe20008400000 */
[----:B------:R-:W2:Y:S01]  /*6040*/  LDC R25, c[0x0][0x148] ;  /* 0x00005200ff197b82 */ /* 0x000ea20000000800 */
[----:B------:R-:W-:Y:S01]  /*6050*/  IMAD R4, R4, UR4, RZ ;  /* 0x0000000404047c24 */ /* 0x000fe2000f8e02ff */
[----:B------:R-:W-:-:S02]  /*6060*/  ULDC.64 UR6, c[0x0][0x640] ;  /* 0x0001900000067ab9 */ /* 0x000fc40000000a00 */
[----:B------:R-:W-:Y:S01]  /*6070*/  ISETP.NE.U32.AND P0, PT, RZ, UR6, PT ;  /* 0x00000006ff007c0c */ /* 0x000fe2000bf05070 */
[----:B------:R-:W3:Y:S01]  /*6080*/  F2I.U32.TRUNC.NTZ R23, R23 ;  /* 0x0000001700177305 */ /* 0x000ee2000020f000 */
[C---:B------:R-:W-:Y:S02]  /*6090*/  IMAD R7, R5.reuse, UR5, R4 ;  /* 0x0000000505077c24 */ /* 0x040fe4000f8e0204 */
[----:B------:R-:W-:Y:S01]  /*60a0*/  IMAD.WIDE.U32 R4, R5, UR4, R16 ;  /* 0x0000000405047c25 */ /* 0x000fe2000f8e0010 */
[----:B------:R-:W-:Y:S01]  /*60b0*/  ULDC UR4, c[0x0][0x618] ;  /* 0x0001860000047ab9 */ /* 0x000fe20000000800 */
[----:B------:R-:W-:Y:S02]  /*60c0*/  ISETP.NE.AND.EX P0, PT, RZ, UR7, PT, P0 ;  /* 0x00000007ff007c0c */ /* 0x000fe4000bf05300 */
[----:B------:R-:W-:Y:S02]  /*60d0*/  IMAD.IADD R5, R5, 0x1, R7 ;  /* 0x0000000105057824 */ /* 0x000fe400078e0207 */
[----:B-1----:R-:W-:-:S03]  /*60e0*/  IMAD.MOV R22, RZ, RZ, -R22 ;  /* 0x000000ffff167224 */ /* 0x002fc600078e0a16 */
[----:B------:R-:W-:Y:S01]  /*60f0*/  SHF.R.U64 R21, R4, UR4, R5 ;  /* 0x0000000404157c19 */ /* 0x000fe20008001205 */
[----:B0-----:R-:W-:Y:S01]  /*6100*/  IMAD R15, R6, R22, R15 ;  /* 0x00000016060f7224 */ /* 0x001fe200078e020f */
[----:B------:R-:W-:Y:S01]  /*6110*/  SHF.R.U32.HI R4, RZ, UR4, R5 ;  /* 0x00000004ff047c19 */ /* 0x000fe20008011605 */
[----:B------:R-:W-:Y:S01]  /*6120*/  ULDC UR4, c[0x0][0x608] ;  /* 0x0001820000047ab9 */ /* 0x000fe20000000800 */
[----:B---3--:R-:W-:Y:S02]  /*6130*/  IMAD.MOV R6, RZ, RZ, -R23 ;  /* 0x000000ffff067224 */ /* 0x008fe400078e0a17 */
[--C-:B------:R-:W-:Y:S02]  /*6140*/  SHF.R.U64 R22, R21, UR4, R4.reuse ;  /* 0x0000000415167c19 */ /* 0x100fe40008001204 */
[----:B------:R-:W-:Y:S01]  /*6150*/  SHF.R.U32.HI R5, RZ, UR4, R4 ;  /* 0x00000004ff057c19 */ /* 0x000fe20008011604 */
[----:B------:R-:W-:Y:S01]  /*6160*/  ULDC UR4, c[0x0][0x658] ;  /* 0x0001960000047ab9 */ /* 0x000fe20000000800 */
[----:B--2---:R-:W-:-:S02]  /*6170*/  @P2 IMAD R15, R25, R6, R20 ;  /* 0x00000006190f2224 */ /* 0x004fc400078e0214 */
[--C-:B------:R-:W-:Y:S02]  /*6180*/  SHF.R.U64 R20, R22, UR4, R5.reuse ;  /* 0x0000000416147c19 */ /* 0x100fe40008001205 */
[----:B------:R-:W-:-:S03]  /*6190*/  SHF.R.U32.HI R23, RZ, UR4, R5 ;  /* 0x00000004ff177c19 */ /* 0x000fc60008011605 */
[----:B------:R-:W-:Y:S02]  /*61a0*/  IMAD.MOV.U32 R6, RZ, RZ, R20 ;  /* 0x000000ffff067224 */ /* 0x000fe400078e0014 */
[----:B------:R-:W-:Y:S01]  /*61b0*/  IMAD.MOV.U32 R5, RZ, RZ, R23 ;  /* 0x000000ffff057224 */ /* 0x000fe200078e0017 */
[----:B------:R-:W-:Y:S06]  /*61c0*/  @!P0 BRA `(.L_x_111) ;  /* 0x00000000002c8947 */ /* 0x000fec0003800000 */
        /* <DEDUP_REMOVED lines=9> */
[----:B------:R-:W-:-:S04]  /*6260*/  IMAD.WIDE.U32.X R4, R23, UR7, R4, P1 ;  /* 0x0000000717047c25 */ /* 0x000fc800088e0404 */
[----:B------:R-:W-:-:S07]  /*6270*/  IMAD.MOV.U32 R6, RZ, RZ, R4 ;  /* 0x000000ffff067224 */ /* 0x000fce00078e0004 */
.L_x_111:
[----:B------:R-:W-:Y:S01]  /*6280*/  ULDC UR4, c[0x0][0x648] ;  /* 0x0001920000047ab9 */ /* 0x000fe20000000800 */
[----:B------:R-:W-:Y:S01]  /*6290*/  LOP3.LUT R4, R22, UR17, RZ, 0xc0, !PT ;  /* 0x0000001116047c12 */ /* 0x000fe2000f8ec0ff */
[----:B------:R-:W-:Y:S01]  /*62a0*/  ULDC UR5, c[0x0][0x610] ;  /* 0x0001840000057ab9 */ /* 0x000fe20000000800 */
[----:B------:R-:W-:Y:S01]  /*62b0*/  SHF.R.U64 R5, R6, UR4, R5 ;  /* 0x0000000406057c19 */ /* 0x000fe20008001205 */
[----:B------:R-:W-:Y:S01]  /*62c0*/  ULDC UR4, c[0x0][0x638] ;  /* 0x00018e0000047ab9 */ /* 0x000fe20000000800 */
[----:B------:R-:W-:Y:S01]  /*62d0*/  LOP3.LUT R21, R21, UR16, RZ, 0xc0, !PT ;  /* 0x0000001015157c12 */ /* 0x000fe2000f8ec0ff */
[----:B------:R-:W-:Y:S02]  /*62e0*/  IMAD.MOV.U32 R6, RZ, RZ, R14 ;  /* 0x000000ffff067224 */ /* 0x000fe400078e000e */
[----:B------:R-:W-:Y:S02]  /*62f0*/  IMAD.MOV R7, RZ, RZ, -R5 ;  /* 0x000000ffff077224 */ /* 0x000fe400078e0a05 */
[----:B------:R-:W-:-:S02]  /*6300*/  IMAD R4, R5, UR18, R4 ;  /* 0x0000001205047c24 */ /* 0x000fc4000f8e0204 */
[----:B------:R-:W-:Y:S01]  /*6310*/  IMAD R20, R7, UR4, R20 ;  /* 0x0000000407147c24 */ /* 0x000fe2000f8e0214 */
[----:B------:R-:W-:Y:S01]  /*6320*/  ULDC UR4, c[0x0][0x600] ;  /* 0x0001800000047ab9 */ /* 0x000fe20000000800 */
[----:B------:R-:W-:Y:S02]  /*6330*/  IMAD R15, R4, UR5, R15 ;  /* 0x00000005040f7c24 */ /* 0x000fe4000f8e020f */
[----:B------:R-:W-:Y:S02]  /*6340*/  IMAD R20, R20, UR4, R21 ;  /* 0x0000000414147c24 */ /* 0x000fe4000f8e0215 */
[----:B------:R-:W-:-:S03]  /*6350*/  IMAD.MOV.U32 R4, RZ, RZ, 0x1 ;  /* 0x00000001ff047424 */ /* 0x000fc600078e00ff */
[----:B------:R-:W-:Y:S02]  /*6360*/  SEL R21, R20, R15, !P2 ;  /* 0x0000000f14157207 */ /* 0x000fe40005000000 */
[----:B------:R-:W-:-:S07]  /*6370*/  SEL R20, R15, R20, !P2 ;  /* 0x000000140f147207 */ /* 0x000fce0005000000 */
.L_x_109:
[----:B------:R-:W-:Y:S05]  /*6380*/  BSYNC B1 ;  /* 0x0000000000017941 */ /* 0x000fea0003800000 */
.L_x_108:
[----:B------:R-:W-:-:S13]  /*6390*/  LOP3.LUT P0, RZ, R4, 0xff, RZ, 0xc0, !PT ;  /* 0x000000ff04ff7812 */ /* 0x000fda000780c0ff */
[----:B------:R-:W-:Y:S05]  /*63a0*/  @P0 BRA `(.L_x_112) ;  /* 0xfffffff4003c0947 */ /* 0x000fea000383ffff */
[----:B------:R-:W-:Y:S05]  /*63b0*/  BSYNC B0 ;  /* 0x0000000000007941 */ /* 0x000fea0003800000 */
.L_x_101:
[----:B------:R-:W-:-:S03]  /*63c0*/  UMOV UR4, 0xffffffff ;  /* 0xffffffff00047882 */ /* 0x000fc60000000000 */
[----:B------:R-:W-:Y:S05]  /*63d0*/  BRA.DIV UR4, `(.L_x_113) ;  /* 0x0000000604a47947 */ /* 0x000fea000b800000 */
[----:B------:R-:W-:-:S13]  /*63e0*/  ELECT P6, URZ, PT ;  /* 0x00000000003f782f */ /* 0x000fda00038c0000 */
.L_x_131:
[----:B------:R-:W-:Y:S04]  /*63f0*/  BSSY B0, `(.L_x_114) ;  /* 0x000004f000007945 */ /* 0x000fe80003800000 */
[----:B------:R-:W-:Y:S05]  /*6400*/  @!P6 BRA `(.L_x_115) ;  /* 0x000000040034e947 */ /* 0x000fea0003800000 */
[----:B------:R-:W-:-:S04]  /*6410*/  LOP3.LUT R19, R19, 0x2, RZ, 0xfc, !PT ;  /* 0x0000000213137812 */ /* 0x000fc800078efcff */
[----:B------:R-:W-:-:S13]  /*6420*/  ISETP.NE.AND P0, PT, R19, 0x3, PT ;  /* 0x000000031300780c */ /* 0x000fda0003f05270 */
[----:B------:R-:W-:Y:S05]  /*6430*/  @!P0 BRA `(.L_x_116) ;  /* 0x0000000000048947 */ /* 0x000fea0003800000 */
[----:B------:R-:W-:Y:S01]  /*6440*/  BPT.TRAP 0x1 ;  /* 0x000000040000795c */ /* 0x000fe20000300000 */
.L_x_116:
[----:B------:R-:W0:Y:S01]  /*6450*/  S2R R5, SR_CgaCtaId ;  /* 0x0000000000057919 */ /* 0x000e220000008800 */
[----:B------:R-:W-:Y:S02]  /*6460*/  MOV R2, 0x400 ;  /* 0x0000040000027802 */ /* 0x000fe40000000f00 */
[----:B------:R-:W-:Y:S02]  /*6470*/  SHF.L.U32 R4, R0, 0x1f, RZ ;  /* 0x0000001f00047819 */ /* 0x000fe400000006ff */
[----:B0-----:R-:W-:-:S05]  /*6480*/  LEA R2, R5, R2, 0x18 ;  /* 0x0000000205027211 */ /* 0x001fca00078ec0ff */
[----:B------:R-:W-:-:S04]  /*6490*/  VIADD R2, R2, 0x40 ;  /* 0x0000004002027836 */ /* 0x000fc80000000000 */
[C---:B------:R-:W-:Y:S02]  /*64a0*/  IMAD R7, R3.reuse, 0x8, R2 ;  /* 0x0000000803077824 */ /* 0x040fe400078e0202 */
[----:B------:R-:W-:Y:S02]  /*64b0*/  VIADD R3, R3, 0x1 ;  /* 0x0000000103037836 */ /* 0x000fe40000000000 */
[----:B------:R-:W0:Y:S03]  /*64c0*/  SYNCS.PHASECHK.TRANS64.TRYWAIT P0, [R7+URZ], R4 ;  /* 0x00000004070075a7 */ /* 0x000e26000800017f */
[----:B------:R-:W-:-:S04]  /*64d0*/  ISETP.NE.AND P1, PT, R3, 0x8, PT ;  /* 0x000000080300780c */ /* 0x000fc80003f25270 */
[----:B------:R-:W-:Y:S02]  /*64e0*/  SEL R5, RZ, 0x1, P1 ;  /* 0x00000001ff057807 */ /* 0x000fe40000800000 */
[----:B------:R-:W-:Y:S02]  /*64f0*/  SEL R3, R3, RZ, P1 ;  /* 0x000000ff03037207 */ /* 0x000fe40000800000 */
[----:B------:R-:W-:-:S03]  /*6500*/  LOP3.LUT R6, R0, R5, RZ, 0x3c, !PT ;  /* 0x0000000500067212 */ /* 0x000fc600078e3cff */
[----:B------:R-:W-:Y:S01]  /*6510*/  IMAD R8, R3, 0x8, R2 ;  /* 0x0000000803087824 */ /* 0x000fe200078e0202 */
[----:B------:R-:W-:Y:S01]  /*6520*/  SHF.L.U32 R5, R6, 0x1f, RZ ;  /* 0x0000001f06057819 */ /* 0x000fe200000006ff */
[----:B0-----:R-:W-:Y:S06]  /*6530*/  @!P0 BRA `(.L_x_117) ;  /* 0x00000004006c8947 */ /* 0x001fec0003800000 */
.L_x_132:
[----:B------:R-:W1:Y:S01]  /*6540*/  SYNCS.PHASECHK.TRANS64.TRYWAIT P0, [R8+URZ], R5 ;  /* 0x00000005080075a7 */ /* 0x000e62000800017f */
[----:B------:R-:W-:-:S05]  /*6550*/  VIADD R0, R3, 0x1 ;  /* 0x0000000103007836 */ /* 0x000fca0000000000 */
[----:B------:R-:W-:-:S04]  /*6560*/  ISETP.NE.AND P1, PT, R0, 0x8, PT ;  /* 0x000000080000780c */ /* 0x000fc80003f25270 */
[----:B------:R-:W-:Y:S02]  /*6570*/  SEL R3, RZ, 0x1, P1 ;  /* 0x00000001ff037807 */ /* 0x000fe40000800000 */
[----:B0-----:R-:W-:Y:S02]  /*6580*/  SEL R7, R0, RZ, P1 ;  /* 0x000000ff00077207 */ /* 0x001fe40000800000 */
[----:B------:R-:W-:-:S03]  /*6590*/  LOP3.LUT R6, R6, R3, RZ, 0x3c, !PT ;  /* 0x0000000306067212 */ /* 0x000fc600078e3cff */
[----:B------:R-:W-:Y:S01]  /*65a0*/  IMAD R9, R7, 0x8, R2 ;  /* 0x0000000807097824 */ /* 0x000fe200078e0202 */
[----:B------:R-:W-:Y:S01]  /*65b0*/  SHF.L.U32 R4, R6, 0x1f, RZ ;  /* 0x0000001f06047819 */ /* 0x000fe200000006ff */
[----:B-1----:R-:W-:Y:S06]  /*65c0*/  @!P0 BRA `(.L_x_118) ;  /* 0x00000004005c8947 */ /* 0x002fec0003800000 */
.L_x_133:
[----:B------:R-:W1:Y:S01]  /*65d0*/  SYNCS.PHASECHK.TRANS64.TRYWAIT P0, [R9+URZ], R4 ;  /* 0x00000004090075a7 */ /* 0x000e62000800017f */
[----:B------:R-:W-:-:S05]  /*65e0*/  VIADD R0, R7, 0x1 ;  /* 0x0000000107007836 */ /* 0x000fca0000000000 */
[----:B------:R-:W-:-:S04]  /*65f0*/  ISETP.NE.AND P1, PT, R0, 0x8, PT ;  /* 0x000000080000780c */ /* 0x000fc80003f25270 */
[----:B------:R-:W-:Y:S02]  /*6600*/  SEL R3, RZ, 0x1, P1 ;  /* 0x00000001ff037807 */ /* 0x000fe40000800000 */
[----:B------:R-:W-:Y:S02]  /*6610*/  SEL R7, R0, RZ, P1 ;  /* 0x000000ff00077207 */ /* 0x000fe40000800000 */
[----:B------:R-:W-:-:S03]  /*6620*/  LOP3.LUT R6, R6, R3, RZ, 0x3c, !PT ;  /* 0x0000000306067212 */ /* 0x000fc600078e3cff */
[----:B0-----:R-:W-:Y:S01]  /*6630*/  IMAD R8, R7, 0x8, R2 ;  /* 0x0000000807087824 */ /* 0x001fe200078e0202 */
[----:B------:R-:W-:Y:S01]  /*6640*/  SHF.L.U32 R5, R6, 0x1f, RZ ;  /* 0x0000001f06057819 */ /* 0x000fe200000006ff */
[----:B-1----:R-:W-:Y:S06]  /*6650*/  @!P0 BRA `(.L_x_119) ;  /* 0x00000004004c8947 */ /* 0x002fec0003800000 */
.L_x_134:
        /* <DEDUP_REMOVED lines=9> */
.L_x_135:
        /* <DEDUP_REMOVED lines=9> */
.L_x_136:
[----:B------:R-:W1:Y:S01]  /*6780*/  SYNCS.PHASECHK.TRANS64.TRYWAIT P0, [R8+URZ], R5 ;  /* 0x00000005080075a7 */ /* 0x000e62000800017f */
[----:B------:R-:W-:-:S05]  /*6790*/  VIADD R0, R7, 0x1 ;  /* 0x0000000107007836 */ /* 0x000fca0000000000 */
[----:B------:R-:W-:-:S04]  /*67a0*/  ISETP.NE.AND P1, PT, R0, 0x8, PT ;  /* 0x000000080000780c */ /* 0x000fc80003f25270 */
[----:B------:R-:W-:Y:S02]  /*67b0*/  SEL R3, RZ, 0x1, P1 ;  /* 0x00000001ff037807 */ /* 0x000fe40000800000 */
[----:B------:R-:W-:Y:S02]  /*67c0*/  SEL R7, R0, RZ, P1 ;  /* 0x000000ff00077207 */ /* 0x000fe40000800000 */
[----:B0-----:R-:W-:-:S03]  /*67d0*/  LOP3.LUT R9, R6, R3, RZ, 0x3c, !PT ;  /* 0x0000000306097212 */ /* 0x001fc600078e3cff */
[----:B------:R-:W-:Y:S01]  /*67e0*/  IMAD R11, R7, 0x8, R2 ;  /* 0x00000008070b7824 */ /* 0x000fe200078e0202 */
[----:B------:R-:W-:Y:S01]  /*67f0*/  SHF.L.U32 R6, R9, 0x1f, RZ ;  /* 0x0000001f09067819 */ /* 0x000fe200000006ff */
[----:B-1----:R-:W-:Y:S06]  /*6800*/  @!P0 BRA `(.L_x_122) ;  /* 0x00000004001c8947 */ /* 0x002fec0003800000 */
.L_x_137:
[----:B------:R-:W1:Y:S01]  /*6810*/  SYNCS.PHASECHK.TRANS64.TRYWAIT P0, [R11+URZ], R6 ;  /* 0x000000060b0075a7 */ /* 0x000e62000800017f */
[----:B------:R-:W-:-:S05]  /*6820*/  VIADD R0, R7, 0x1 ;  /* 0x0000000107007836 */ /* 0x000fca0000000000 */
[----:B------:R-:W-:-:S04]  /*6830*/  ISETP.NE.AND P1, PT, R0, 0x8, PT ;  /* 0x000000080000780c */ /* 0x000fc80003f25270 */
[----:B------:R-:W-:Y:S02]  /*6840*/  SEL R4, RZ, 0x1, P1 ;  /* 0x00000001ff047807 */ /* 0x000fe40000800000 */
[----:B------:R-:W-:Y:S02]  /*6850*/  SEL R3, R0, RZ, P1 ;  /* 0x000000ff00037207 */ /* 0x000fe40000800000 */
[----:B------:R-:W-:Y:S01]  /*6860*/  LOP3.LUT R0, R9, R4, RZ, 0x3c, !PT ;  /* 0x0000000409007212 */ /* 0x000fe200078e3cff */
[----:B-1----:R-:W-:Y:S06]  /*6870*/  @!P0 BRA `(.L_x_123) ;  /* 0x0000000400148947 */ /* 0x002fec0003800000 */
.L_x_138:
[----:B------:R-:W-:Y:S01]  /*6880*/  IMAD R3, R3, 0x8, R2 ;  /* 0x0000000803037824 */ /* 0x000fe200078e0202 */
[----:B------:R-:W-:-:S07]  /*6890*/  SHF.L.U32 R0, R0, 0x1f, RZ ;  /* 0x0000001f00007819 */ /* 0x000fce00000006ff */
.L_x_124:
[----:B--2---:R2:W3:Y:S02]  /*68a0*/  SYNCS.PHASECHK.TRANS64.TRYWAIT P0, [R3+URZ], R0 ;  /* 0x00000000030075a7 */ /* 0x0044e4000800017f */
[----:B---3--:R-:W-:Y:S05]  /*68b0*/  @!P0 NANOSLEEP.SYNCS 0x989680 ;  /* 0x009896800000895d */ /* 0x008fea0003900000 */
[----:B------:R-:W3:Y:S02]  /*68c0*/  @!P0 SYNCS.PHASECHK.TRANS64 P0, [R3+URZ], R0 ;  /* 0x00000000030085a7 */ /* 0x000ee4000800007f */
[----:B---3--:R-:W-:Y:S05]  /*68d0*/  @!P0 BRA `(.L_x_124) ;  /* 0xfffffffc00f08947 */ /* 0x008fea000383ffff */
.L_x_115:
[----:B------:R-:W-:Y:S05]  /*68e0*/  BSYNC B0 ;  /* 0x0000000000007941 */ /* 0x000fea0003800000 */
.L_x_114:
[----:B------:R-:W-:Y:S05]  /*68f0*/  EXIT ;  /* 0x000000000000794d */ /* 0x000fea0003800000 */
.L_x_22:
[----:B----4-:R4:W0:Y:S02]  /*6900*/  SYNCS.PHASECHK.TRANS64.TRYWAIT P1, [R3+URZ], R0 ;  /* 0x00000000030075a7 */ /* 0x010824000802017f */
[----:B0-----:R-:W-:Y:S05]  /*6910*/  @!P1 NANOSLEEP.SYNCS 0x989680 ;  /* 0x009896800000995d */ /* 0x001fea0003900000 */
[----:B------:R-:W0:Y:S02]  /*6920*/  @!P1 SYNCS.PHASECHK.TRANS64 P1, [R3+URZ], R0 ;  /* 0x00000000030095a7 */ /* 0x000e24000802007f */
[----:B0-----:R-:W-:Y:S05]  /*6930*/  @!P1 BRA `(.L_x_22) ;  /* 0xfffffffc00f09947 */ /* 0x001fea000383ffff */
[----:B------:R-:W-:Y:S05]  /*6940*/  BRA `(.L_x_21) ;  /* 0xffffffac001c7947 */ /* 0x000fea000383ffff */
.L_x_27:
[----:B-1----:R1:W3:Y:S02]  /*6950*/  SYNCS.PHASECHK.TRANS64.TRYWAIT P1, [R5+URZ], R4 ;  /* 0x00000004050075a7 */ /* 0x0022e4000802017f */
[----:B---3--:R-:W-:Y:S05]  /*6960*/  @!P1 NANOSLEEP.SYNCS 0x989680 ;  /* 0x009896800000995d */ /* 0x008fea0003900000 */
[----:B------:R-:W3:Y:S02]  /*6970*/  @!P1 SYNCS.PHASECHK.TRANS64 P1, [R5+URZ], R4 ;  /* 0x00000004050095a7 */ /* 0x000ee4000802007f */
[----:B---3--:R-:W-:Y:S05]  /*6980*/  @!P1 BRA `(.L_x_27) ;  /* 0xfffffffc00f09947 */ /* 0x008fea000383ffff */
[----:B------:R-:W-:Y:S05]  /*6990*/  BRA `(.L_x_26) ;  /* 0xffffffb0006c7947 */ /* 0x000fea000383ffff */
.L_x_102:
[----:B------:R-:W-:Y:S01]  /*69a0*/  BSSY B1, `(.L_x_125) ;  /* 0x0000006000017945 */ /* 0x000fe20003800000 */
[----:B------:R-:W-:-:S07]  /*69b0*/  IMAD.MOV.U32 R15, RZ, RZ, -0x1 ;  /* 0xffffffffff0f7424 */ /* 0x000fce00078e00ff */
[----:B------:R-:W-:Y:S05]  /*69c0*/  WARPSYNC.COLLECTIVE R15, `(.L_x_126) ;  /* 0x000000000f0c7348 */ /* 0x000fea0003c00000 */
[----:B------:R-:W-:Y:S02]  /*69d0*/  ELECT P6, UR62, PT ;  /* 0x00000000003e782f */ /* 0x000fe400038c0000 */
[----:B------:R-:W-:Y:S01]  /*69e0*/  MOV R14, UR62 ;  /* 0x0000003e000e7c02 */ /* 0x000fe20008000f00 */
[----:B------:R-:W-:Y:S10]  /*69f0*/  ENDCOLLECTIVE ;  /* 0x000000000000791b */ /* 0x000ff40003800000 */
.L_x_126:
[----:B------:R-:W-:Y:S05]  /*6a00*/  BSYNC B1 ;  /* 0x0000000000017941 */ /* 0x000fea0003800000 */
.L_x_125:
[----:B------:R-:W-:Y:S05]  /*6a10*/  BRA `(.L_x_127) ;  /* 0xffffffec00ac7947 */ /* 0x000fea000383ffff */
.L_x_105:
[----:B0-----:R0:W1:Y:S02]  /*6a20*/  SYNCS.PHASECHK.TRANS64.TRYWAIT P0, [R20+URZ+0x40], R7 ;  /* 0x00004007140075a7 */ /* 0x001064000800017f */
[----:B-1----:R-:W-:Y:S05]  /*6a30*/  @!P0 NANOSLEEP.SYNCS 0x989680 ;  /* 0x009896800000895d */ /* 0x002fea0003900000 */
[----:B------:R-:W1:Y:S02]  /*6a40*/  @!P0 SYNCS.PHASECHK.TRANS64 P0, [R20+URZ+0x40], R7 ;  /* 0x00004007140085a7 */ /* 0x000e64000800007f */
[----:B-1----:R-:W-:Y:S05]  /*6a50*/  @!P0 BRA `(.L_x_105) ;  /* 0xfffffffc00f08947 */ /* 0x002fea000383ffff */
[----:B------:R-:W-:Y:S05]  /*6a60*/  BRA `(.L_x_128) ;  /* 0xffffffec00e47947 */ /* 0x000fea000383ffff */
.L_x_113:
[----:B------:R-:W-:Y:S01]  /*6a70*/  BSSY B0, `(.L_x_129) ;  /* 0x0000006000007945 */ /* 0x000fe20003800000 */
[----:B------:R-:W-:-:S07]  /*6a80*/  IMAD.MOV.U32 R15, RZ, RZ, -0x1 ;  /* 0xffffffffff0f7424 */ /* 0x000fce00078e00ff */
[----:B------:R-:W-:Y:S05]  /*6a90*/  WARPSYNC.COLLECTIVE R15, `(.L_x_130) ;  /* 0x000000000f0c7348 */ /* 0x000fea0003c00000 */
[----:B------:R-:W-:Y:S02]  /*6aa0*/  ELECT P6, UR62, PT ;  /* 0x00000000003e782f */ /* 0x000fe400038c0000 */
[----:B------:R-:W-:Y:S01]  /*6ab0*/  MOV R14, UR62 ;  /* 0x0000003e000e7c02 */ /* 0x000fe20008000f00 */
[----:B------:R-:W-:Y:S10]  /*6ac0*/  ENDCOLLECTIVE ;  /* 0x000000000000791b */ /* 0x000ff40003800000 */
.L_x_130:
[----:B------:R-:W-:Y:S05]  /*6ad0*/  BSYNC B0 ;  /* 0x0000000000007941 */ /* 0x000fea0003800000 */
.L_x_129:
[----:B------:R-:W-:Y:S05]  /*6ae0*/  BRA `(.L_x_131) ;  /* 0xfffffff800407947 */ /* 0x000fea000383ffff */
.L_x_117:
[----:B0-----:R0:W1:Y:S02]  /*6af0*/  SYNCS.PHASECHK.TRANS64.TRYWAIT P0, [R7+URZ], R4 ;  /* 0x00000004070075a7 */ /* 0x001064000800017f */
[----:B-1----:R-:W-:Y:S05]  /*6b00*/  @!P0 NANOSLEEP.SYNCS 0x989680 ;  /* 0x009896800000895d */ /* 0x002fea0003900000 */
[----:B------:R-:W1:Y:S02]  /*6b10*/  @!P0 SYNCS.PHASECHK.TRANS64 P0, [R7+URZ], R4 ;  /* 0x00000004070085a7 */ /* 0x000e64000800007f */
[----:B-1----:R-:W-:Y:S05]  /*6b20*/  @!P0 BRA `(.L_x_117) ;  /* 0xfffffffc00f08947 */ /* 0x002fea000383ffff */
[----:B------:R-:W-:Y:S05]  /*6b30*/  BRA `(.L_x_132) ;  /* 0xfffffff800807947 */ /* 0x000fea000383ffff */
.L_x_118:
[----:B0-----:R0:W1:Y:S02]  /*6b40*/  SYNCS.PHASECHK.TRANS64.TRYWAIT P0, [R8+URZ], R5 ;  /* 0x00000005080075a7 */ /* 0x001064000800017f */
[----:B-1----:R-:W-:Y:S05]  /*6b50*/  @!P0 NANOSLEEP.SYNCS 0x989680 ;  /* 0x009896800000895d */ /* 0x002fea0003900000 */
[----:B------:R-:W1:Y:S02]  /*6b60*/  @!P0 SYNCS.PHASECHK.TRANS64 P0, [R8+URZ], R5 ;  /* 0x00000005080085a7 */ /* 0x000e64000800007f */
[----:B-1----:R-:W-:Y:S05]  /*6b70*/  @!P0 BRA `(.L_x_118) ;  /* 0xfffffffc00f08947 */ /* 0x002fea000383ffff */
[----:B------:R-:W-:Y:S05]  /*6b80*/  BRA `(.L_x_133) ;  /* 0xfffffff800907947 */ /* 0x000fea000383ffff */
.L_x_119:
[----:B0-----:R0:W1:Y:S02]  /*6b90*/  SYNCS.PHASECHK.TRANS64.TRYWAIT P0, [R9+URZ], R4 ;  /* 0x00000004090075a7 */ /* 0x001064000800017f */
[----:B-1----:R-:W-:Y:S05]  /*6ba0*/  @!P0 NANOSLEEP.SYNCS 0x989680 ;  /* 0x009896800000895d */ /* 0x002fea0003900000 */
[----:B------:R-:W1:Y:S02]  /*6bb0*/  @!P0 SYNCS.PHASECHK.TRANS64 P0, [R9+URZ], R4 ;  /* 0x00000004090085a7 */ /* 0x000e64000800007f */
[----:B-1----:R-:W-:Y:S05]  /*6bc0*/  @!P0 BRA `(.L_x_119) ;  /* 0xfffffffc00f08947 */ /* 0x002fea000383ffff */
[----:B------:R-:W-:Y:S05]  /*6bd0*/  BRA `(.L_x_134) ;  /* 0xfffffff800a07947 */ /* 0x000fea000383ffff */
.L_x_120:
[----:B0-----:R0:W1:Y:S02]  /*6be0*/  SYNCS.PHASECHK.TRANS64.TRYWAIT P0, [R8+URZ], R5 ;  /* 0x00000005080075a7 */ /* 0x001064000800017f */
[----:B-1----:R-:W-:Y:S05]  /*6bf0*/  @!P0 NANOSLEEP.SYNCS 0x989680 ;  /* 0x009896800000895d */ /* 0x002fea0003900000 */
[----:B------:R-:W1:Y:S02]  /*6c00*/  @!P0 SYNCS.PHASECHK.TRANS64 P0, [R8+URZ], R5 ;  /* 0x00000005080085a7 */ /* 0x000e64000800007f */
[----:B-1----:R-:W-:Y:S05]  /*6c10*/  @!P0 BRA `(.L_x_120) ;  /* 0xfffffffc00f08947 */ /* 0x002fea000383ffff */
[----:B------:R-:W-:Y:S05]  /*6c20*/  BRA `(.L_x_135) ;  /* 0xfffffff800b07947 */ /* 0x000fea000383ffff */
.L_x_121:
[----:B0-----:R0:W1:Y:S02]  /*6c30*/  SYNCS.PHASECHK.TRANS64.TRYWAIT P0, [R9+URZ], R4 ;  /* 0x00000004090075a7 */ /* 0x001064000800017f */
[----:B-1----:R-:W-:Y:S05]  /*6c40*/  @!P0 NANOSLEEP.SYNCS 0x989680 ;  /* 0x009896800000895d */ /* 0x002fea0003900000 */
[----:B------:R-:W1:Y:S02]  /*6c50*/  @!P0 SYNCS.PHASECHK.TRANS64 P0, [R9+URZ], R4 ;  /* 0x00000004090085a7 */ /* 0x000e64000800007f */
[----:B-1----:R-:W-:Y:S05]  /*6c60*/  @!P0 BRA `(.L_x_121) ;  /* 0xfffffffc00f08947 */ /* 0x002fea000383ffff */
[----:B------:R-:W-:Y:S05]  /*6c70*/  BRA `(.L_x_136) ;  /* 0xfffffff800c07947 */ /* 0x000fea000383ffff */
.L_x_122:
[----:B0-----:R0:W1:Y:S02]  /*6c80*/  SYNCS.PHASECHK.TRANS64.TRYWAIT P0, [R8+URZ], R5 ;  /* 0x00000005080075a7 */ /* 0x001064000800017f */
[----:B-1----:R-:W-:Y:S05]  /*6c90*/  @!P0 NANOSLEEP.SYNCS 0x989680 ;  /* 0x009896800000895d */ /* 0x002fea0003900000 */
[----:B------:R-:W1:Y:S02]  /*6ca0*/  @!P0 SYNCS.PHASECHK.TRANS64 P0, [R8+URZ], R5 ;  /* 0x00000005080085a7 */ /* 0x000e64000800007f */
[----:B-1----:R-:W-:Y:S05]  /*6cb0*/  @!P0 BRA `(.L_x_122) ;  /* 0xfffffffc00f08947 */ /* 0x002fea000383ffff */
[----:B------:R-:W-:Y:S05]  /*6cc0*/  BRA `(.L_x_137) ;  /* 0xfffffff800d07947 */ /* 0x000fea000383ffff */
.L_x_123:
[----:B-1----:R1:W2:Y:S02]  /*6cd0*/  SYNCS.PHASECHK.TRANS64.TRYWAIT P0, [R11+URZ], R6 ;  /* 0x000000060b0075a7 */ /* 0x0022a4000800017f */
[----:B--2---:R-:W-:Y:S05]  /*6ce0*/  @!P0 NANOSLEEP.SYNCS 0x989680 ;  /* 0x009896800000895d */ /* 0x004fea0003900000 */
[----:B------:R-:W2:Y:S02]  /*6cf0*/  @!P0 SYNCS.PHASECHK.TRANS64 P0, [R11+URZ], R6 ;  /* 0x000000060b0085a7 */ /* 0x000ea4000800007f */
[----:B--2---:R-:W-:Y:S05]  /*6d00*/  @!P0 BRA `(.L_x_123) ;  /* 0xfffffffc00f08947 */ /* 0x004fea000383ffff */
[----:B------:R-:W-:Y:S05]  /*6d10*/  BRA `(.L_x_138) ;  /* 0xfffffff800d87947 */ /* 0x000fea000383ffff */
.L_x_139:
[----:B------:R-:W-:-:S00]  /*6d20*/  BRA `(.L_x_139) ;  /* 0xfffffffc00fc7947 */ /* 0x000fc0000383ffff */
[----:B------:R-:W-:-:S00]  /*6d30*/  NOP ;  /* 0x0000000000007918 */ /* 0x000fc00000000000 */
        /* <DEDUP_REMOVED lines=12> */
.L_x_140:


//--------------------- .nv.global.init           --------------------------
	.section	.nv.global.init,"aw",@progbits
.nv.global.init:
	.type		$str$22,@object
	.size		$str$22,($str$23 - $str$22)
$str$22:
        /*0000*/ 	.byte	0x6b, 0x5f, 0x74, 0x69, 0x6c, 0x65, 0x5f, 0x63, 0x6f, 0x75, 0x6e, 0x74, 0x20, 0x3e, 0x3d, 0x20
        /*0010*/ 	.byte	0x31, 0x00
	.type		$str$23,@object
	.size		$str$23,(__unnamed_1 - $str$23)
$str$23:
        /*0012*/ 	.byte	0x2f, 0x74, 0x6d, 0x70, 0x2f, 0x63, 0x75, 0x74, 0x6c, 0x61, 0x73, 0x73, 0x5f, 0x73, 0x77, 0x65
        /*0022*/ 	.byte	0x65, 0x70, 0x5f, 0x73, 0x72, 0x63, 0x2f, 0x69, 0x6e, 0x63, 0x6c, 0x75, 0x64, 0x65, 0x2f, 0x63
        /*0032*/ 	.byte	0x75, 0x74, 0x6c, 0x61, 0x73, 0x73, 0x2f, 0x67, 0x65, 0x6d, 0x6d, 0x2f, 0x63, 0x6f, 0x6c, 0x6c
        /*0042*/ 	.byte	0x65, 0x63, 0x74, 0x69, 0x76, 0x65, 0x2f, 0x73, 0x6d, 0x39, 0x30, 0x5f, 0x6d, 0x6d, 0x61, 0x5f
        /*0052*/ 	.byte	0x74, 0x6d, 0x61, 0x5f, 0x67, 0x6d, 0x6d, 0x61, 0x5f, 0x73, 0x73, 0x5f, 0x77, 0x61, 0x72, 0x70
        /*0062*/ 	.byte	0x73, 0x70, 0x65, 0x63, 0x69, 0x61, 0x6c, 0x69, 0x7a, 0x65, 0x64, 0x2e, 0x68, 0x70, 0x70, 0x00
	.type		__unnamed_1,@object
	.size		__unnamed_1,(.L_0 - __unnamed_1)
__unnamed_1:
        /*0072*/ 	.byte	0x76, 0x6f, 0x69, 0x64, 0x20, 0x63, 0x75, 0x74, 0x6c, 0x61, 0x73, 0x73, 0x3a, 0x3a, 0x67, 0x65
        /* <DEDUP_REMOVED lines=180> */
        /*0bc2*/ 	.byte	0x65, 0x3a, 0x3a, 0x69, 0x64, 0x65, 0x6e, 0x74, 0x69, 0x74, 0x79, 0x5d, 0x00
.L_0:


//--------------------- .nv.shared._ZN7cutlass13device_kernelINS_4gemm6kernel13GemmUniversalIN4cute5tupleIJiiiiEEENS1_10collective13CollectiveMmaINS1_34MainloopSm90TmaGmmaWarpSpecializedILi8ENS5_IJNS4_1CILi2EEENSA_ILi1EEESC_EEENS1_35KernelTmaWarpSpecializedCooperativeEEENS5_IJNSA_ILi192EEENSA_ILi32EEENSA_ILi64EEEEEENS_10bfloat16_tENS5_IJlSC_lEEESK_SL_NS4_8TiledMMAINS4_8MMA_AtomIJNS4_4SM904GMMA27MMA_64x32x16_F32BF16BF16_SSILNSP_5MajorE0ELSR_0ELNSP_7ScaleInE1ELSS_1EEEEEENS4_6LayoutISD_NS5_IJSC_NSA_ILi0EEESW_EEEEENS5_IJNS4_10UnderscoreESZ_SZ_EEEEENS4_13SM90_TMA_LOADENS4_14ComposedLayoutINS4_7SwizzleILi3ELi4ELi3EEENS4_18smem_ptr_flag_bitsILi16EEENSV_INS5_IJNSA_ILi8EEESI_EEENS5_IJSI_SC_EEEEEEEvNS4_8identityENS4_23SM90_TMA_LOAD_MULTICASTES1C_vS1D_EENS_8epilogue10collective6detail29Sm90TmaWarpSpecializedAdapterINS1H_15DefaultEpilogueISK_SL_SL_NS1G_6thread17LinearCombinationISK_Li1EffLNS1L_9ScaleType4KindE0ELNS_15FloatRoundStyleE2ESK_EENS1_15EpilogueDefaultEEEEEvvEEEEvNT_6ParamsE --------------------------
	.section	.nv.shared._ZN7cutlass13device_kernelINS_4gemm6kernel13GemmUniversalIN4cute5tupleIJiiiiEEENS1_10collective13CollectiveMmaINS1_34MainloopSm90TmaGmmaWarpSpecializedILi8ENS5_IJNS4_1CILi2EEENSA_ILi1EEESC_EEENS1_35KernelTmaWarpSpecializedCooperativeEEENS5_IJNSA_ILi192EEENSA_ILi32EEENSA_ILi64EEEEEENS_10bfloat16_tENS5_IJlSC_lEEESK_SL_NS4_8TiledMMAINS4_8MMA_AtomIJNS4_4SM904GMMA27MMA_64x32x16_F32BF16BF16_SSILNSP_5MajorE0ELSR_0ELNSP_7ScaleInE1ELSS_1EEEEEENS4_6LayoutISD_NS5_IJSC_NSA_ILi0EEESW_EEEEENS5_IJNS4_10UnderscoreESZ_SZ_EEEEENS4_13SM90_TMA_LOADENS4_14ComposedLayoutINS4_7SwizzleILi3ELi4ELi3EEENS4_18smem_ptr_flag_bitsILi16EEENSV_INS5_IJNSA_ILi8EEESI_EEENS5_IJSI_SC_EEEEEEEvNS4_8identityENS4_23SM90_TMA_LOAD_MULTICASTES1C_vS1D_EENS_8epilogue10collective6detail29Sm90TmaWarpSpecializedAdapterINS1H_15DefaultEpilogueISK_SL_SL_NS1G_6thread17LinearCombinationISK_Li1EffLNS1L_9ScaleType4KindE0ELNS_15FloatRoundStyleE2ESK_EENS1_15EpilogueDefaultEEEEEvvEEEEvNT_6ParamsE,"aw",@nobits
	.sectionflags	@""
	.align	16
	.zero		1024


//--------------------- .nv.shared.reserved.0     --------------------------
	.section	.nv.shared.reserved.0,"aw",@nobits
	.weak		__nv_reservedSMEM_offset_0_alias
	.size		__nv_reservedSMEM_offset_0_alias, 0, 0
	.other		__nv_reservedSMEM_offset_0_alias,@"STO_CUDA_RESERVED_SHARED STV_DEFAULT"
__nv_reservedSMEM_offset_0_alias:
	.zero		0


//--------------------- .nv.global                --------------------------
	.section	.nv.global,"aw",@nobits
.nv.global:
	.type		_ZN40_INTERNAL_50caadd2_4_k_cu_c980530c_105814cute1_E,@object
	.size		_ZN40_INTERNAL_50caadd2_4_k_cu_c980530c_105814cute1_E,(_ZN40_INTERNAL_50caadd2_4_k_cu_c980530c_105814cuda3std3__45__cpo6cbeginE - _ZN40_INTERNAL_50caadd2_4_k_cu_c980530c_105814cute1_E)
_ZN40_INTERNAL_50caadd2_4_k_cu_c980530c_105814cute1_E:
	.zero		1
	.type		_ZN40_INTERNAL_50caadd2_4_k_cu_c980530c_105814cuda3std3__45__cpo6cbeginE,@object
	.size		_ZN40_INTERNAL_50caadd2_4_k_cu_c980530c_105814cuda3std3__45__cpo6cbeginE,(_ZN40_INTERNAL_50caadd2_4_k_cu_c980530c_105814cuda3std3__48in_placeE - _ZN40_INTERNAL_50caadd2_4_k_cu_c980530c_105814cuda3std3__45__cpo6cbeginE)
_ZN40_INTERNAL_50caadd2_4_k_cu_c980530c_105814cuda3std3__45__cpo6cbeginE:
	.zero		1
	.type		_ZN40_INTERNAL_50caadd2_4_k_cu_c980530c_105814cuda3std3__48in_placeE,@object
	.size		_ZN40_INTERNAL_50caadd2_4_k_cu_c980530c_105814cuda3std3__48in_placeE,(_ZN40_INTERNAL_50caadd2_4_k_cu_c980530c_105814cuda3std6ranges3__45__cpo9iter_moveE - _ZN40_INTERNAL_50caadd2_4_k_cu_c980530c_105814cuda3std3__48in_placeE)
_ZN40_INTERNAL_50caadd2_4_k_cu_c980530c_105814cuda3std3__48in_placeE:
	.zero		1
	.type		_ZN40_INTERNAL_50caadd2_4_k_cu_c980530c_105814cuda3std6ranges3__45__cpo9iter_moveE,@object
	.size		_ZN40_INTERNAL_50caadd2_4_k_cu_c980530c_105814cuda3std6ranges3__45__cpo9iter_moveE,(_ZN40_INTERNAL_50caadd2_4_k_cu_c980530c_105814cuda3std3__45__cpo5beginE - _ZN40_INTERNAL_50caadd2_4_k_cu_c980530c_105814cuda3std6ranges3__45__cpo9iter_moveE)
_ZN40_INTERNAL_50caadd2_4_k_cu_c980530c_105814cuda3std6ranges3__45__cpo9iter_moveE:
	.zero		1
	.type		_ZN40_INTERNAL_50caadd2_4_k_cu_c980530c_105814cuda3std3__45__cpo5beginE,@object
	.size		_ZN40_INTERNAL_50caadd2_4_k_cu_c980530c_105814cuda3std3__45__cpo5beginE,(_ZN40_INTERNAL_50caadd2_4_k_cu_c980530c_105814cuda3std3__442_GLOBAL__N__50caadd2_4_k_cu_c980530c_105816ignoreE - _ZN40_INTERNAL_50caadd2_4_k_cu_c980530c_105814cuda3std3__45__cpo5beginE)
_ZN40_INTERNAL_50caadd2_4_k_cu_c980530c_105814cuda3std3__45__cpo5beginE:
	.zero		1
	.type		_ZN40_INTERNAL_50caadd2_4_k_cu_c980530c_105814cuda3std3__442_GLOBAL__N__50caadd2_4_k_cu_c980530c_105816ignoreE,@object
	.size		_ZN40_INTERNAL_50caadd2_4_k_cu_c980530c_105814cuda3std3__442_GLOBAL__N__50caadd2_4_k_cu_c980530c_105816ignoreE,(_ZN40_INTERNAL_50caadd2_4_k_cu_c980530c_105814cute7productE - _ZN40_INTERNAL_50caadd2_4_k_cu_c980530c_105814cuda3std3__442_GLOBAL__N__50caadd2_4_k_cu_c980530c_105816ignoreE)
_ZN40_INTERNAL_50caadd2_4_k_cu_c980530c_105814cuda3std3__442_GLOBAL__N__50caadd2_4_k_cu_c980530c_105816ignoreE:
	.zero		1
	.type		_ZN40_INTERNAL_50caadd2_4_k_cu_c980530c_105814cute7productE,@object
	.size		_ZN40_INTERNAL_50caadd2_4_k_cu_c980530c_105814cute7productE,(_ZN40_INTERNAL_50caadd2_4_k_cu_c980530c_105814cuda3std3__45__cpo3endE - _ZN40_INTERNAL_50caadd2_4_k_cu_c980530c_105814cute7productE)
_ZN40_INTERNAL_50caadd2_4_k_cu_c980530c_105814cute7productE:
	.zero		1
	.type		_ZN40_INTERNAL_50caadd2_4_k_cu_c980530c_105814cuda3std3__45__cpo3endE,@object
	.size		_ZN40_INTERNAL_50caadd2_4_k_cu_c980530c_105814cuda3std3__45__cpo3endE,(_ZN40_INTERNAL_50caadd2_4_k_cu_c980530c_105814cuda3std3__419piecewise_constructE - _ZN40_INTERNAL_50caadd2_4_k_cu_c980530c_105814cuda3std3__45__cpo3endE)
_ZN40_INTERNAL_50caadd2_4_k_cu_c980530c_105814cuda3std3__45__cpo3endE:
	.zero		1
	.type		_ZN40_INTERNAL_50caadd2_4_k_cu_c980530c_105814cuda3std3__419piecewise_constructE,@object
	.size		_ZN40_INTERNAL_50caadd2_4_k_cu_c980530c_105814cuda3std3__419piecewise_constructE,(_ZN40_INTERNAL_50caadd2_4_k_cu_c980530c_105814cuda3std3__45__cpo4cendE - _ZN40_INTERNAL_50caadd2_4_k_cu_c980530c_105814cuda3std3__419piecewise_constructE)
_ZN40_INTERNAL_50caadd2_4_k_cu_c980530c_105814cuda3std3__419piecewise_constructE:
	.zero		1
	.type		_ZN40_INTERNAL_50caadd2_4_k_cu_c980530c_105814cuda3std3__45__cpo4cendE,@object
	.size		_ZN40_INTERNAL_50caadd2_4_k_cu_c980530c_105814cuda3std3__45__cpo4cendE,(_ZN40_INTERNAL_50caadd2_4_k_cu_c980530c_105814cuda3std6ranges3__45__cpo4swapE - _ZN40_INTERNAL_50caadd2_4_k_cu_c980530c_105814cuda3std3__45__cpo4cendE)
_ZN40_INTERNAL_50caadd2_4_k_cu_c980530c_105814cuda3std3__45__cpo4cendE:
	.zero		1
	.type		_ZN40_INTERNAL_50caadd2_4_k_cu_c980530c_105814cuda3std6ranges3__45__cpo4swapE,@object
	.size		_ZN40_INTERNAL_50caadd2_4_k_cu_c980530c_105814cuda3std6ranges3__45__cpo4swapE,(.L_8 - _ZN40_INTERNAL_50caadd2_4_k_cu_c980530c_105814cuda3std6ranges3__45__cpo4swapE)
_ZN40_INTERNAL_50caadd2_4_k_cu_c980530c_105814cuda3std6ranges3__45__cpo4swapE:
	.zero		1
.L_8:


//--------------------- .nv.constant0._ZN7cutlass13device_kernelINS_4gemm6kernel13GemmUniversalIN4cute5tupleIJiiiiEEENS1_10collective13CollectiveMmaINS1_34MainloopSm90TmaGmmaWarpSpecializedILi8ENS5_IJNS4_1CILi2EEENSA_ILi1EEESC_EEENS1_35KernelTmaWarpSpecializedCooperativeEEENS5_IJNSA_ILi192EEENSA_ILi32EEENSA_ILi64EEEEEENS_10bfloat16_tENS5_IJlSC_lEEESK_SL_NS4_8TiledMMAINS4_8MMA_AtomIJNS4_4SM904GMMA27MMA_64x32x16_F32BF16BF16_SSILNSP_5MajorE0ELSR_0ELNSP_7ScaleInE1ELSS_1EEEEEENS4_6LayoutISD_NS5_IJSC_NSA_ILi0EEESW_EEEEENS5_IJNS4_10UnderscoreESZ_SZ_EEEEENS4_13SM90_TMA_LOADENS4_14ComposedLayoutINS4_7SwizzleILi3ELi4ELi3EEENS4_18smem_ptr_flag_bitsILi16EEENSV_INS5_IJNSA_ILi8EEESI_EEENS5_IJSI_SC_EEEEEEEvNS4_8identityENS4_23SM90_TMA_LOAD_MULTICASTES1C_vS1D_EENS_8epilogue10collective6detail29Sm90TmaWarpSpecializedAdapterINS1H_15DefaultEpilogueISK_SL_SL_NS1G_6thread17LinearCombinationISK_Li1EffLNS1L_9ScaleType4KindE0ELNS_15FloatRoundStyleE2ESK_EENS1_15EpilogueDefaultEEEEEvvEEEEvNT_6ParamsE --------------------------
	.section	.nv.constant0._ZN7cutlass13device_kernelINS_4gemm6kernel13GemmUniversalIN4cute5tupleIJiiiiEEENS1_10collective13CollectiveMmaINS1_34MainloopSm90TmaGmmaWarpSpecializedILi8ENS5_IJNS4_1CILi2EEENSA_ILi1EEESC_EEENS1_35KernelTmaWarpSpecializedCooperativeEEENS5_IJNSA_ILi192EEENSA_ILi32EEENSA_ILi64EEEEEENS_10bfloat16_tENS5_IJlSC_lEEESK_SL_NS4_8TiledMMAINS4_8MMA_AtomIJNS4_4SM904GMMA27MMA_64x32x16_F32BF16BF16_SSILNSP_5MajorE0ELSR_0ELNSP_7ScaleInE1ELSS_1EEEEEENS4_6LayoutISD_NS5_IJSC_NSA_ILi0EEESW_EEEEENS5_IJNS4_10UnderscoreESZ_SZ_EEEEENS4_13SM90_TMA_LOADENS4_14ComposedLayoutINS4_7SwizzleILi3ELi4ELi3EEENS4_18smem_ptr_flag_bitsILi16EEENSV_INS5_IJNSA_ILi8EEESI_EEENS5_IJSI_SC_EEEEEEEvNS4_8identityENS4_23SM90_TMA_LOAD_MULTICASTES1C_vS1D_EENS_8epilogue10collective6detail29Sm90TmaWarpSpecializedAdapterINS1H_15DefaultEpilogueISK_SL_SL_NS1G_6thread17LinearCombinationISK_Li1EffLNS1L_9ScaleType4KindE0ELNS_15FloatRoundStyleE2ESK_EENS1_15EpilogueDefaultEEEEEvvEEEEvNT_6ParamsE,"a",@progbits
	.sectionflags	@""
	.align	4
.nv.constant0._ZN7cutlass13device_kernelINS_4gemm6kernel13GemmUniversalIN4cute5tupleIJiiiiEEENS1_10collective13CollectiveMmaINS1_34MainloopSm90TmaGmmaWarpSpecializedILi8ENS5_IJNS4_1CILi2EEENSA_ILi1EEESC_EEENS1_35KernelTmaWarpSpecializedCooperativeEEENS5_IJNSA_ILi192EEENSA_ILi32EEENSA_ILi64EEEEEENS_10bfloat16_tENS5_IJlSC_lEEESK_SL_NS4_8TiledMMAINS4_8MMA_AtomIJNS4_4SM904GMMA27MMA_64x32x16_F32BF16BF16_SSILNSP_5MajorE0ELSR_0ELNSP_7ScaleInE1ELSS_1EEEEEENS4_6LayoutISD_NS5_IJSC_NSA_ILi0EEESW_EEEEENS5_IJNS4_10UnderscoreESZ_SZ_EEEEENS4_13SM90_TMA_LOADENS4_14ComposedLayoutINS4_7SwizzleILi3ELi4ELi3EEENS4_18smem_ptr_flag_bitsILi16EEENSV_INS5_IJNSA_ILi8EEESI_EEENS5_IJSI_SC_EEEEEEEvNS4_8identityENS4_23SM90_TMA_LOAD_MULTICASTES1C_vS1D_EENS_8epilogue10collective6detail29Sm90TmaWarpSpecializedAdapterINS1H_15DefaultEpilogueISK_SL_SL_NS1G_6thread17LinearCombinationISK_Li1EffLNS1L_9ScaleType4KindE0ELNS_15FloatRoundStyleE2ESK_EENS1_15EpilogueDefaultEEEEEvvEEEEvNT_6ParamsE:
	.zero		1664


//--------------------- SYMBOLS --------------------------

	.type		.nv.reservedSmem.offset0,@object
	.size		.nv.reservedSmem.offset0,0x4
	.type		__assertfail,@function
